	.target	sm_90a

	.elftype	@"ET_EXEC"


//--------------------- .note.nv.tkinfo           --------------------------
	.section	.note.nv.tkinfo,"",@"SHT_NOTE"
	.sectionflags	@"SHF_NOTE_NV_TKINFO"
	.tkinfo
        /*0018*/ 	.word	0x00000002
        /*0030*/ 	.string	""
        /*0030*/ 	.string	"ptxas"
        /*0030*/ 	.string	"Cuda compilation tools, release 13.0, V13.0.88"
        /*0030*/ 	.string	"Build cuda_13.0.r13.0/compiler.36424714_0"
        /*0030*/ 	.string	"-arch sm_90a -m 64 "



//--------------------- .note.nv.cuinfo           --------------------------
	.section	.note.nv.cuinfo,"",@"SHT_NOTE"
	.sectionflags	@"SHF_NOTE_NV_CUINFO"
        /*0018*/ 	.short	0x0002
        /*001a*/ 	.short	0x005a
        /*001c*/ 	.short	0x0082
	.zero		2


//--------------------- .nv.info                  --------------------------
	.section	.nv.info,"",@"SHT_CUDA_INFO"
	.align	4


	//----- nvinfo : EIATTR_REGCOUNT
	.align		4
        /*0000*/ 	.byte	0x04, 0x2f
        /*0002*/ 	.short	(.L_15 - .L_14)
	.align		4
.L_14:
        /*0004*/ 	.word	index@(_ZN7cutlass13device_kernelINS_4gemm6kernel13GemmUniversalIN4cute5tupleIJiiiiEEENS1_10collective13CollectiveMmaINS1_34MainloopSm90TmaGmmaWarpSpecializedILi14ENS5_IJNS4_1CILi1EEESB_SB_EEENS1_35KernelTmaWarpSpecializedCooperativeEEENS5_IJNSA_ILi128EEESF_NSA_ILi32EEEEEENS_6half_tENS5_IJSB_llEEESI_NS5_IJlSB_lEEENS4_8TiledMMAINS4_8MMA_AtomIJNS4_4SM904GMMA26MMA_64x128x16_F32F16F16_SSILNSO_5MajorE1ELSQ_0ELNSO_7ScaleInE1ELSR_1EEEEEENS4_6LayoutINS5_IJNSA_ILi2EEESB_SB_EEENS5_IJSB_NSA_ILi0EEESX_EEEEENS5_IJNS4_10UnderscoreES10_S10_EEEEENS4_13SM90_TMA_LOADENS4_14ComposedLayoutINS4_7SwizzleILi3ELi4ELi3EEENS4_18smem_ptr_flag_bitsILi16EEENSU_INS5_IJNSA_ILi64EEENSA_ILi8EEEEEENS5_IJSB_S19_EEEEEEEvNS4_8identityES13_NS14_INS15_ILi2ELi4ELi3EEES18_NSU_INS5_IJS1A_SG_EEENS5_IJSG_SB_EEEEEEEvS1F_EENS_8epilogue10collective6detail29Sm90TmaWarpSpecializedAdapterINS1N_15DefaultEpilogueISI_SK_SK_NS1M_6thread17LinearCombinationISI_Li1EffLNS1R_9ScaleType4KindE0ELNS_15FloatRoundStyleE2ESI_EENS1_15EpilogueDefaultEEEEEvvEEEEvNT_6ParamsE)
        /*0008*/ 	.word	0x000000a8


	//----- nvinfo : EIATTR_FRAME_SIZE
	.align		4
.L_15:
        /*000c*/ 	.byte	0x04, 0x11
        /*000e*/ 	.short	(.L_17 - .L_16)
	.align		4
.L_16:
        /*0010*/ 	.word	index@(_ZN7cutlass13device_kernelINS_4gemm6kernel13GemmUniversalIN4cute5tupleIJiiiiEEENS1_10collective13CollectiveMmaINS1_34MainloopSm90TmaGmmaWarpSpecializedILi14ENS5_IJNS4_1CILi1EEESB_SB_EEENS1_35KernelTmaWarpSpecializedCooperativeEEENS5_IJNSA_ILi128EEESF_NSA_ILi32EEEEEENS_6half_tENS5_IJSB_llEEESI_NS5_IJlSB_lEEENS4_8TiledMMAINS4_8MMA_AtomIJNS4_4SM904GMMA26MMA_64x128x16_F32F16F16_SSILNSO_5MajorE1ELSQ_0ELNSO_7ScaleInE1ELSR_1EEEEEENS4_6LayoutINS5_IJNSA_ILi2EEESB_SB_EEENS5_IJSB_NSA_ILi0EEESX_EEEEENS5_IJNS4_10UnderscoreES10_S10_EEEEENS4_13SM90_TMA_LOADENS4_14ComposedLayoutINS4_7SwizzleILi3ELi4ELi3EEENS4_18smem_ptr_flag_bitsILi16EEENSU_INS5_IJNSA_ILi64EEENSA_ILi8EEEEEENS5_IJSB_S19_EEEEEEEvNS4_8identityES13_NS14_INS15_ILi2ELi4ELi3EEES18_NSU_INS5_IJS1A_SG_EEENS5_IJSG_SB_EEEEEEEvS1F_EENS_8epilogue10collective6detail29Sm90TmaWarpSpecializedAdapterINS1N_15DefaultEpilogueISI_SK_SK_NS1M_6thread17LinearCombinationISI_Li1EffLNS1R_9ScaleType4KindE0ELNS_15FloatRoundStyleE2ESI_EENS1_15EpilogueDefaultEEEEEvvEEEEvNT_6ParamsE)
        /*0014*/ 	.word	0x00000000


	//----- nvinfo : EIATTR_MIN_STACK_SIZE
	.align		4
.L_17:
        /*0018*/ 	.byte	0x04, 0x12
        /*001a*/ 	.short	(.L_19 - .L_18)
	.align		4
.L_18:
        /*001c*/ 	.word	index@(_ZN7cutlass13device_kernelINS_4gemm6kernel13GemmUniversalIN4cute5tupleIJiiiiEEENS1_10collective13CollectiveMmaINS1_34MainloopSm90TmaGmmaWarpSpecializedILi14ENS5_IJNS4_1CILi1EEESB_SB_EEENS1_35KernelTmaWarpSpecializedCooperativeEEENS5_IJNSA_ILi128EEESF_NSA_ILi32EEEEEENS_6half_tENS5_IJSB_llEEESI_NS5_IJlSB_lEEENS4_8TiledMMAINS4_8MMA_AtomIJNS4_4SM904GMMA26MMA_64x128x16_F32F16F16_SSILNSO_5MajorE1ELSQ_0ELNSO_7ScaleInE1ELSR_1EEEEEENS4_6LayoutINS5_IJNSA_ILi2EEESB_SB_EEENS5_IJSB_NSA_ILi0EEESX_EEEEENS5_IJNS4_10UnderscoreES10_S10_EEEEENS4_13SM90_TMA_LOADENS4_14ComposedLayoutINS4_7SwizzleILi3ELi4ELi3EEENS4_18smem_ptr_flag_bitsILi16EEENSU_INS5_IJNSA_ILi64EEENSA_ILi8EEEEEENS5_IJSB_S19_EEEEEEEvNS4_8identityES13_NS14_INS15_ILi2ELi4ELi3EEES18_NSU_INS5_IJS1A_SG_EEENS5_IJSG_SB_EEEEEEEvS1F_EENS_8epilogue10collective6detail29Sm90TmaWarpSpecializedAdapterINS1N_15DefaultEpilogueISI_SK_SK_NS1M_6thread17LinearCombinationISI_Li1EffLNS1R_9ScaleType4KindE0ELNS_15FloatRoundStyleE2ESI_EENS1_15EpilogueDefaultEEEEEvvEEEEvNT_6ParamsE)
        /*0020*/ 	.word	0x00000000
.L_19:


//--------------------- .nv.compat                --------------------------
	.section	.nv.compat,"",@"SHT_CUDA_COMPAT_INFO"
	.align	4
        /*0000*/ 	.byte	0x02, 0x09, 0x01, 0x00, 0x02, 0x02, 0x04, 0x00, 0x02, 0x05, 0x05, 0x00, 0x03, 0x07, 0x01, 0x01
        /*0010*/ 	.byte	0x02, 0x03, 0x01, 0x00, 0x02, 0x06, 0x01, 0x00, 0x04, 0x0b, 0x08, 0x00, 0x00, 0x00, 0x00, 0x00
        /*0020*/ 	.byte	0x00, 0x00, 0x00, 0x00


//--------------------- .nv.info._ZN7cutlass13device_kernelINS_4gemm6kernel13GemmUniversalIN4cute5tupleIJiiiiEEENS1_10collective13CollectiveMmaINS1_34MainloopSm90TmaGmmaWarpSpecializedILi14ENS5_IJNS4_1CILi1EEESB_SB_EEENS1_35KernelTmaWarpSpecializedCooperativeEEENS5_IJNSA_ILi128EEESF_NSA_ILi32EEEEEENS_6half_tENS5_IJSB_llEEESI_NS5_IJlSB_lEEENS4_8TiledMMAINS4_8MMA_AtomIJNS4_4SM904GMMA26MMA_64x128x16_F32F16F16_SSILNSO_5MajorE1ELSQ_0ELNSO_7ScaleInE1ELSR_1EEEEEENS4_6LayoutINS5_IJNSA_ILi2EEESB_SB_EEENS5_IJSB_NSA_ILi0EEESX_EEEEENS5_IJNS4_10UnderscoreES10_S10_EEEEENS4_13SM90_TMA_LOADENS4_14ComposedLayoutINS4_7SwizzleILi3ELi4ELi3EEENS4_18smem_ptr_flag_bitsILi16EEENSU_INS5_IJNSA_ILi64EEENSA_ILi8EEEEEENS5_IJSB_S19_EEEEEEEvNS4_8identityES13_NS14_INS15_ILi2ELi4ELi3EEES18_NSU_INS5_IJS1A_SG_EEENS5_IJSG_SB_EEEEEEEvS1F_EENS_8epilogue10collective6detail29Sm90TmaWarpSpecializedAdapterINS1N_15DefaultEpilogueISI_SK_SK_NS1M_6thread17LinearCombinationISI_Li1EffLNS1R_9ScaleType4KindE0ELNS_15FloatRoundStyleE2ESI_EENS1_15EpilogueDefaultEEEEEvvEEEEvNT_6ParamsE --------------------------
	.section	.nv.info._ZN7cutlass13device_kernelINS_4gemm6kernel13GemmUniversalIN4cute5tupleIJiiiiEEENS1_10collective13CollectiveMmaINS1_34MainloopSm90TmaGmmaWarpSpecializedILi14ENS5_IJNS4_1CILi1EEESB_SB_EEENS1_35KernelTmaWarpSpecializedCooperativeEEENS5_IJNSA_ILi128EEESF_NSA_ILi32EEEEEENS_6half_tENS5_IJSB_llEEESI_NS5_IJlSB_lEEENS4_8TiledMMAINS4_8MMA_AtomIJNS4_4SM904GMMA26MMA_64x128x16_F32F16F16_SSILNSO_5MajorE1ELSQ_0ELNSO_7ScaleInE1ELSR_1EEEEEENS4_6LayoutINS5_IJNSA_ILi2EEESB_SB_EEENS5_IJSB_NSA_ILi0EEESX_EEEEENS5_IJNS4_10UnderscoreES10_S10_EEEEENS4_13SM90_TMA_LOADENS4_14ComposedLayoutINS4_7SwizzleILi3ELi4ELi3EEENS4_18smem_ptr_flag_bitsILi16EEENSU_INS5_IJNSA_ILi64EEENSA_ILi8EEEEEENS5_IJSB_S19_EEEEEEEvNS4_8identityES13_NS14_INS15_ILi2ELi4ELi3EEES18_NSU_INS5_IJS1A_SG_EEENS5_IJSG_SB_EEEEEEEvS1F_EENS_8epilogue10collective6detail29Sm90TmaWarpSpecializedAdapterINS1N_15DefaultEpilogueISI_SK_SK_NS1M_6thread17LinearCombinationISI_Li1EffLNS1R_9ScaleType4KindE0ELNS_15FloatRoundStyleE2ESI_EENS1_15EpilogueDefaultEEEEEvvEEEEvNT_6ParamsE,"",@"SHT_CUDA_INFO"
	.sectionflags	@""
	.align	4


	//----- nvinfo : EIATTR_CUDA_API_VERSION
	.align		4
        /*0000*/ 	.byte	0x04, 0x37
        /*0002*/ 	.short	(.L_21 - .L_20)
.L_20:
        /*0004*/ 	.word	0x00000082


	//----- nvinfo : EIATTR_KPARAM_INFO
	.align		4
.L_21:
        /*0008*/ 	.byte	0x04, 0x17
        /*000a*/ 	.short	(.L_23 - .L_22)
.L_22:
        /*000c*/ 	.word	0x00000000
        /*0010*/ 	.short	0x0000
        /*0012*/ 	.short	0x0070
        /*0014*/ 	.byte	0x00, 0xf0, 0x01, 0x10


	//----- nvinfo : EIATTR_SPARSE_MMA_MASK
	.align		4
.L_23:
        /*0018*/ 	.byte	0x03, 0x50
        /*001a*/ 	.short	0x0000


	//----- nvinfo : EIATTR_MAXREG_COUNT
	.align		4
        /*001c*/ 	.byte	0x03, 0x1b
        /*001e*/ 	.short	0x00a8


	//----- nvinfo : EIATTR_NUM_BARRIERS
	.align		4
        /*0020*/ 	.byte	0x02, 0x4c
        /*0022*/ 	.byte	0x01
	.zero		1


	//----- nvinfo : EIATTR_EXTERNS
	.align		4
        /*0024*/ 	.byte	0x04, 0x0f
        /*0026*/ 	.short	(.L_25 - .L_24)


	//   ....[0]....
	.align		4
.L_24:
        /*0028*/ 	.word	index@(__assertfail)


	//----- nvinfo : EIATTR_MERCURY_ISA_VERSION
	.align		4
.L_25:
        /*002c*/ 	.byte	0x03, 0x5f
        /*002e*/ 	.short	0x0101


	//----- nvinfo : EIATTR_INT_WARP_WIDE_INSTR_OFFSETS
	.align		4
        /*0030*/ 	.byte	0x04, 0x31
        /*0032*/ 	.short	(.L_27 - .L_26)


	//   ....[0]....
.L_26:
        /*0034*/ 	.word	0x00000520


	//   ....[1]....
        /*0038*/ 	.word	0x00000550


	//   ....[2]....
        /*003c*/ 	.word	0x00000630


	//----- nvinfo : EIATTR_COOP_GROUP_MASK_REGIDS
	.align		4
.L_27:
        /*0040*/ 	.byte	0x04, 0x29
        /*0042*/ 	.short	(.L_29 - .L_28)


	//   ....[0]....
.L_28:
        /*0044*/ 	.word	0xffffffff


	//   ....[1]....
        /*0048*/ 	.word	0xffffffff


	//   ....[2]....
        /*004c*/ 	.word	0xffffffff


	//   ....[3]....
        /*0050*/ 	.word	0xffffffff


	//   ....[4]....
        /*0054*/ 	.word	0xffffffff


	//----- nvinfo : EIATTR_COOP_GROUP_INSTR_OFFSETS
	.align		4
.L_29:
        /*0058*/ 	.byte	0x04, 0x28
        /*005a*/ 	.short	(.L_31 - .L_30)


	//   ....[0]....
.L_30:
        /*005c*/ 	.word	0x00000060


	//   ....[1]....
        /*0060*/ 	.word	0x00000070


	//   ....[2]....
        /*0064*/ 	.word	0x00000130


	//   ....[3]....
        /*0068*/ 	.word	0x00000430


	//   ....[4]....
        /*006c*/ 	.word	0x000010e0


	//----- nvinfo : EIATTR_REG_RECONFIG
	.align		4
.L_31:
        /*0070*/ 	.byte	0x01, 0x54
	.zero		2


	//----- nvinfo : EIATTR_SYSCALL_OFFSETS
	.align		4
        /*0074*/ 	.byte	0x04, 0x46
        /*0076*/ 	.short	(.L_33 - .L_32)


	//   ....[0]....
.L_32:
        /*0078*/ 	.word	0x000012a0


	//----- nvinfo : EIATTR_MBARRIER_INSTR_OFFSETS
	.align		4
.L_33:
        /*007c*/ 	.byte	0x04, 0x39
        /*007e*/ 	.short	(.L_35 - .L_34)


	//   ....[0]....
.L_34:
        /*0080*/ 	.word	0x00000250
        /*0084*/ 	.word	0x000000ff
        /*0088*/ 	.word	0x00000000
        /*008c*/ 	.short	0x0100
        /*008e*/ 	.byte	0x08
	.zero		1


	//   ....[1]....
        /*0090*/ 	.word	0x00000260
        /*0094*/ 	.word	0x000000ff
        /*0098*/ 	.word	0x00000070
        /*009c*/ 	.short	0x0100
        /*009e*/ 	.byte	0x08
	.zero		1


	//   ....[2]....
        /*00a0*/ 	.word	0x00000270
        /*00a4*/ 	.word	0x000000ff
        /*00a8*/ 	.word	0x00000008
        /*00ac*/ 	.short	0x0100
        /*00ae*/ 	.byte	0x08
	.zero		1


	//   ....[3]....
        /*00b0*/ 	.word	0x00000280
        /*00b4*/ 	.word	0x000000ff
        /*00b8*/ 	.word	0x00000078
        /*00bc*/ 	.short	0x0100
        /*00be*/ 	.byte	0x08
	.zero		1


	//   ....[4]....
        /*00c0*/ 	.word	0x00000290
        /*00c4*/ 	.word	0x000000ff
        /*00c8*/ 	.word	0x00000010
        /*00cc*/ 	.short	0x0100
        /*00ce*/ 	.byte	0x08
	.zero		1


	//   ....[5]....
        /*00d0*/ 	.word	0x000002a0
        /*00d4*/ 	.word	0x000000ff
        /*00d8*/ 	.word	0x00000080
        /*00dc*/ 	.short	0x0100
        /*00de*/ 	.byte	0x08
	.zero		1


	//   ....[6]....
        /*00e0*/ 	.word	0x000002b0
        /*00e4*/ 	.word	0x000000ff
        /*00e8*/ 	.word	0x00000018
        /*00ec*/ 	.short	0x0100
        /*00ee*/ 	.byte	0x08
	.zero		1


	//   ....[7]....
        /*00f0*/ 	.word	0x000002c0
        /*00f4*/ 	.word	0x000000ff
        /*00f8*/ 	.word	0x00000088
        /*00fc*/ 	.short	0x0100
        /*00fe*/ 	.byte	0x08
	.zero		1


	//   ....[8]....
        /*0100*/ 	.word	0x000002d0
        /*0104*/ 	.word	0x000000ff
        /*0108*/ 	.word	0x00000020
        /*010c*/ 	.short	0x0100
        /*010e*/ 	.byte	0x08
	.zero		1


	//   ....[9]....
        /*0110*/ 	.word	0x000002e0
        /*0114*/ 	.word	0x000000ff
        /*0118*/ 	.word	0x00000090
        /*011c*/ 	.short	0x0100
        /*011e*/ 	.byte	0x08
	.zero		1


	//   ....[10]....
        /*0120*/ 	.word	0x000002f0
        /*0124*/ 	.word	0x000000ff
        /*0128*/ 	.word	0x00000028
        /*012c*/ 	.short	0x0100
        /*012e*/ 	.byte	0x08
	.zero		1


	//   ....[11]....
        /*0130*/ 	.word	0x00000300
        /*0134*/ 	.word	0x000000ff
        /*0138*/ 	.word	0x00000098
        /*013c*/ 	.short	0x0100
        /*013e*/ 	.byte	0x08
	.zero		1


	//   ....[12]....
        /*0140*/ 	.word	0x00000310
        /*0144*/ 	.word	0x000000ff
        /*0148*/ 	.word	0x00000030
        /*014c*/ 	.short	0x0100
        /*014e*/ 	.byte	0x08
	.zero		1


	//   ....[13]....
        /*0150*/ 	.word	0x00000320
        /*0154*/ 	.word	0x000000ff
        /*0158*/ 	.word	0x000000a0
        /*015c*/ 	.short	0x0100
        /*015e*/ 	.byte	0x08
	.zero		1


	//   ....[14]....
        /*0160*/ 	.word	0x00000330
        /*0164*/ 	.word	0x000000ff
        /*0168*/ 	.word	0x00000038
        /*016c*/ 	.short	0x0100
        /*016e*/ 	.byte	0x08
	.zero		1


	//   ....[15]....
        /*0170*/ 	.word	0x00000340
        /*0174*/ 	.word	0x000000ff
        /*0178*/ 	.word	0x000000a8
        /*017c*/ 	.short	0x0100
        /*017e*/ 	.byte	0x08
	.zero		1


	//   ....[16]....
        /*0180*/ 	.word	0x00000350
        /*0184*/ 	.word	0x000000ff
        /*0188*/ 	.word	0x00000040
        /*018c*/ 	.short	0x0100
        /*018e*/ 	.byte	0x08
	.zero		1


	//   ....[17]....
        /*0190*/ 	.word	0x00000360
        /*0194*/ 	.word	0x000000ff
        /*0198*/ 	.word	0x000000b0
        /*019c*/ 	.short	0x0100
        /*019e*/ 	.byte	0x08
	.zero		1


	//   ....[18]....
        /*01a0*/ 	.word	0x00000370
        /*01a4*/ 	.word	0x000000ff
        /*01a8*/ 	.word	0x00000048
        /*01ac*/ 	.short	0x0100
        /*01ae*/ 	.byte	0x08
	.zero		1


	//   ....[19]....
        /*01b0*/ 	.word	0x00000380
        /*01b4*/ 	.word	0x000000ff
        /*01b8*/ 	.word	0x000000b8
        /*01bc*/ 	.short	0x0100
        /*01be*/ 	.byte	0x08
	.zero		1


	//   ....[20]....
        /*01c0*/ 	.word	0x00000390
        /*01c4*/ 	.word	0x000000ff
        /*01c8*/ 	.word	0x00000050
        /*01cc*/ 	.short	0x0100
        /*01ce*/ 	.byte	0x08
	.zero		1


	//   ....[21]....
        /*01d0*/ 	.word	0x000003a0
        /*01d4*/ 	.word	0x000000ff
        /*01d8*/ 	.word	0x000000c0
        /*01dc*/ 	.short	0x0100
        /*01de*/ 	.byte	0x08
	.zero		1


	//   ....[22]....
        /*01e0*/ 	.word	0x000003b0
        /*01e4*/ 	.word	0x000000ff
        /*01e8*/ 	.word	0x00000058
        /*01ec*/ 	.short	0x0100
        /*01ee*/ 	.byte	0x08
	.zero		1


	//   ....[23]....
        /*01f0*/ 	.word	0x000003c0
        /*01f4*/ 	.word	0x000000ff
        /*01f8*/ 	.word	0x000000c8
        /*01fc*/ 	.short	0x0100
        /*01fe*/ 	.byte	0x08
	.zero		1


	//   ....[24]....
        /*0200*/ 	.word	0x000003d0
        /*0204*/ 	.word	0x000000ff
        /*0208*/ 	.word	0x00000060
        /*020c*/ 	.short	0x0100
        /*020e*/ 	.byte	0x08
	.zero		1


	//   ....[25]....
        /*0210*/ 	.word	0x000003e0
        /*0214*/ 	.word	0x000000ff
        /*0218*/ 	.word	0x000000d0
        /*021c*/ 	.short	0x0100
        /*021e*/ 	.byte	0x08
	.zero		1


	//   ....[26]....
        /*0220*/ 	.word	0x000003f0
        /*0224*/ 	.word	0x000000ff
        /*0228*/ 	.word	0x00000068
        /*022c*/ 	.short	0x0100
        /*022e*/ 	.byte	0x08
	.zero		1


	//   ....[27]....
        /*0230*/ 	.word	0x00000400
        /*0234*/ 	.word	0x000000ff
        /*0238*/ 	.word	0x000000d8
        /*023c*/ 	.short	0x0100
        /*023e*/ 	.byte	0x08
	.zero		1


	//   ....[28]....
        /*0240*/ 	.word	0x000006a0
        /*0244*/ 	.word	0x000000ff
        /*0248*/ 	.word	0x000000f0
        /*024c*/ 	.short	0x0100
        /*024e*/ 	.byte	0x06
	.zero		1


	//   ....[29]....
        /*0250*/ 	.word	0x00000700
        /*0254*/ 	.word	0x000000ff
        /*0258*/ 	.word	0x000000f8
        /*025c*/ 	.short	0x0100
        /*025e*/ 	.byte	0x06
	.zero		1


	//   ....[30]....
        /*0260*/ 	.word	0x00001320
        /*0264*/ 	.word	0x00000003
        /*0268*/ 	.word	0x00000000
        /*026c*/ 	.short	0x010a
        /*026e*/ 	.byte	0x3f
	.zero		1


	//   ....[31]....
        /*0270*/ 	.word	0x00001360
        /*0274*/ 	.word	0x00000003
        /*0278*/ 	.word	0x00000000
        /*027c*/ 	.short	0x010a
        /*027e*/ 	.byte	0x3f
	.zero		1


	//   ....[32]....
        /*0280*/ 	.word	0x000015f0
        /*0284*/ 	.word	0x000000ff
        /*0288*/ 	.word	0x00000000
        /*028c*/ 	.short	0x010a
        /*028e*/ 	.byte	0x04
	.zero		1


	//   ....[33]....
        /*0290*/ 	.word	0x00001630
        /*0294*/ 	.word	0x000000ff
        /*0298*/ 	.word	0x00000000
        /*029c*/ 	.short	0x010a
        /*029e*/ 	.byte	0x04
	.zero		1


	//   ....[34]....
        /*02a0*/ 	.word	0x00001790
        /*02a4*/ 	.word	0x000000ff
        /*02a8*/ 	.word	0x00000000
        /*02ac*/ 	.short	0x0101
        /*02ae*/ 	.byte	0x04
	.zero		1


	//   ....[35]....
        /*02b0*/ 	.word	0x000019a0
        /*02b4*/ 	.word	0x000000ff
        /*02b8*/ 	.word	0x00000000
        /*02bc*/ 	.short	0x0101
        /*02be*/ 	.byte	0x06
	.zero		1


	//   ....[36]....
        /*02c0*/ 	.word	0x00006d60
        /*02c4*/ 	.word	0x0000000e
        /*02c8*/ 	.word	0x00000070
        /*02cc*/ 	.short	0x010a
        /*02ce*/ 	.byte	0x3f
	.zero		1


	//   ....[37]....
        /*02d0*/ 	.word	0x00007130
        /*02d4*/ 	.word	0x00000006
        /*02d8*/ 	.word	0x000000f8
        /*02dc*/ 	.short	0x0101
        /*02de*/ 	.byte	0x3f
	.zero		1


	//   ....[38]....
        /*02e0*/ 	.word	0x00007860
        /*02e4*/ 	.word	0x00000007
        /*02e8*/ 	.word	0x00000000
        /*02ec*/ 	.short	0x010a
        /*02ee*/ 	.byte	0x3f
	.zero		1


	//   ....[39]....
        /*02f0*/ 	.word	0x000078e0
        /*02f4*/ 	.word	0x00000009
        /*02f8*/ 	.word	0x00000000
        /*02fc*/ 	.short	0x010a
        /*02fe*/ 	.byte	0x3f
	.zero		1


	//   ....[40]....
        /*0300*/ 	.word	0x00007970
        /*0304*/ 	.word	0x00000006
        /*0308*/ 	.word	0x00000000
        /*030c*/ 	.short	0x010a
        /*030e*/ 	.byte	0x3f
	.zero		1


	//   ....[41]....
        /*0310*/ 	.word	0x00007a00
        /*0314*/ 	.word	0x00000009
        /*0318*/ 	.word	0x00000000
        /*031c*/ 	.short	0x010a
        /*031e*/ 	.byte	0x3f
	.zero		1


	//   ....[42]....
        /*0320*/ 	.word	0x00007a90
        /*0324*/ 	.word	0x00000006
        /*0328*/ 	.word	0x00000000
        /*032c*/ 	.short	0x010a
        /*032e*/ 	.byte	0x3f
	.zero		1


	//   ....[43]....
        /*0330*/ 	.word	0x00007b20
        /*0334*/ 	.word	0x00000009
        /*0338*/ 	.word	0x00000000
        /*033c*/ 	.short	0x010a
        /*033e*/ 	.byte	0x3f
	.zero		1


	//   ....[44]....
        /*0340*/ 	.word	0x00007bb0
        /*0344*/ 	.word	0x00000006
        /*0348*/ 	.word	0x00000000
        /*034c*/ 	.short	0x010a
        /*034e*/ 	.byte	0x3f
	.zero		1


	//   ....[45]....
        /*0350*/ 	.word	0x00007c40
        /*0354*/ 	.word	0x00000009
        /*0358*/ 	.word	0x00000000
        /*035c*/ 	.short	0x010a
        /*035e*/ 	.byte	0x3f
	.zero		1


	//   ....[46]....
        /*0360*/ 	.word	0x00007cd0
        /*0364*/ 	.word	0x00000006
        /*0368*/ 	.word	0x00000000
        /*036c*/ 	.short	0x010a
        /*036e*/ 	.byte	0x3f
	.zero		1


	//   ....[47]....
        /*0370*/ 	.word	0x00007d60
        /*0374*/ 	.word	0x00000009
        /*0378*/ 	.word	0x00000000
        /*037c*/ 	.short	0x010a
        /*037e*/ 	.byte	0x3f
	.zero		1


	//   ....[48]....
        /*0380*/ 	.word	0x00007df0
        /*0384*/ 	.word	0x00000006
        /*0388*/ 	.word	0x00000000
        /*038c*/ 	.short	0x010a
        /*038e*/ 	.byte	0x3f
	.zero		1


	//   ....[49]....
        /*0390*/ 	.word	0x00007e80
        /*0394*/ 	.word	0x00000009
        /*0398*/ 	.word	0x00000000
        /*039c*/ 	.short	0x010a
        /*039e*/ 	.byte	0x3f
	.zero		1


	//   ....[50]....
        /*03a0*/ 	.word	0x00007f10
        /*03a4*/ 	.word	0x00000006
        /*03a8*/ 	.word	0x00000000
        /*03ac*/ 	.short	0x010a
        /*03ae*/ 	.byte	0x3f
	.zero		1


	//   ....[51]....
        /*03b0*/ 	.word	0x00007fa0
        /*03b4*/ 	.word	0x00000003
        /*03b8*/ 	.word	0x00000000
        /*03bc*/ 	.short	0x010a
        /*03be*/ 	.byte	0x3f
	.zero		1


	//   ....[52]....
        /*03c0*/ 	.word	0x00008000
        /*03c4*/ 	.word	0x00000003
        /*03c8*/ 	.word	0x00000000
        /*03cc*/ 	.short	0x010a
        /*03ce*/ 	.byte	0x3f
	.zero		1


	//   ....[53]....
        /*03d0*/ 	.word	0x00008060
        /*03d4*/ 	.word	0x00000004
        /*03d8*/ 	.word	0x00000000
        /*03dc*/ 	.short	0x010a
        /*03de*/ 	.byte	0x3f
	.zero		1


	//   ....[54]....
        /*03e0*/ 	.word	0x00008130
        /*03e4*/ 	.word	0x0000000e
        /*03e8*/ 	.word	0x00000070
        /*03ec*/ 	.short	0x010a
        /*03ee*/ 	.byte	0x3f
	.zero		1


	//   ....[55]....
        /*03f0*/ 	.word	0x00008200
        /*03f4*/ 	.word	0x00000007
        /*03f8*/ 	.word	0x00000000
        /*03fc*/ 	.short	0x010a
        /*03fe*/ 	.byte	0x3f
	.zero		1


	//   ....[56]....
        /*0400*/ 	.word	0x00008250
        /*0404*/ 	.word	0x00000009
        /*0408*/ 	.word	0x00000000
        /*040c*/ 	.short	0x010a
        /*040e*/ 	.byte	0x3f
	.zero		1


	//   ....[57]....
        /*0410*/ 	.word	0x000082a0
        /*0414*/ 	.word	0x00000006
        /*0418*/ 	.word	0x00000000
        /*041c*/ 	.short	0x010a
        /*041e*/ 	.byte	0x3f
	.zero		1


	//   ....[58]....
        /*0420*/ 	.word	0x000082f0
        /*0424*/ 	.word	0x00000009
        /*0428*/ 	.word	0x00000000
        /*042c*/ 	.short	0x010a
        /*042e*/ 	.byte	0x3f
	.zero		1


	//   ....[59]....
        /*0430*/ 	.word	0x00008340
        /*0434*/ 	.word	0x00000006
        /*0438*/ 	.word	0x00000000
        /*043c*/ 	.short	0x010a
        /*043e*/ 	.byte	0x3f
	.zero		1


	//   ....[60]....
        /*0440*/ 	.word	0x00008390
        /*0444*/ 	.word	0x00000009
        /*0448*/ 	.word	0x00000000
        /*044c*/ 	.short	0x010a
        /*044e*/ 	.byte	0x3f
	.zero		1


	//   ....[61]....
        /*0450*/ 	.word	0x000083e0
        /*0454*/ 	.word	0x00000006
        /*0458*/ 	.word	0x00000000
        /*045c*/ 	.short	0x010a
        /*045e*/ 	.byte	0x3f
	.zero		1


	//   ....[62]....
        /*0460*/ 	.word	0x00008430
        /*0464*/ 	.word	0x00000009
        /*0468*/ 	.word	0x00000000
        /*046c*/ 	.short	0x010a
        /*046e*/ 	.byte	0x3f
	.zero		1


	//   ....[63]....
        /*0470*/ 	.word	0x00008480
        /*0474*/ 	.word	0x00000006
        /*0478*/ 	.word	0x00000000
        /*047c*/ 	.short	0x010a
        /*047e*/ 	.byte	0x3f
	.zero		1


	//   ....[64]....
        /*0480*/ 	.word	0x000084d0
        /*0484*/ 	.word	0x00000009
        /*0488*/ 	.word	0x00000000
        /*048c*/ 	.short	0x010a
        /*048e*/ 	.byte	0x3f
	.zero		1


	//   ....[65]....
        /*0490*/ 	.word	0x00008520
        /*0494*/ 	.word	0x00000006
        /*0498*/ 	.word	0x00000000
        /*049c*/ 	.short	0x010a
        /*049e*/ 	.byte	0x3f
	.zero		1


	//   ....[66]....
        /*04a0*/ 	.word	0x00008570
        /*04a4*/ 	.word	0x00000009
        /*04a8*/ 	.word	0x00000000
        /*04ac*/ 	.short	0x010a
        /*04ae*/ 	.byte	0x3f
	.zero		1


	//   ....[67]....
        /*04b0*/ 	.word	0x000085c0
        /*04b4*/ 	.word	0x00000006
        /*04b8*/ 	.word	0x00000000
        /*04bc*/ 	.short	0x010a
        /*04be*/ 	.byte	0x3f
	.zero		1


	//----- nvinfo : EIATTR_NUM_MBARRIERS
	.align		4
.L_35:
        /*04c0*/ 	.byte	0x03, 0x38
        /*04c2*/ 	.short	0x001e


	//----- nvinfo : EIATTR_EXIT_INSTR_OFFSETS
	.align		4
        /*04c4*/ 	.byte	0x04, 0x1c
        /*04c6*/ 	.short	(.L_37 - .L_36)


	//   ....[0]....
.L_36:
        /*04c8*/ 	.word	0x00000750


	//   ....[1]....
        /*04cc*/ 	.word	0x00001010


	//   ....[2]....
        /*04d0*/ 	.word	0x000063b0


	//   ....[3]....
        /*04d4*/ 	.word	0x000069e0


	//   ....[4]....
        /*04d8*/ 	.word	0x00007ff0


	//----- nvinfo : EIATTR_MAX_THREADS
	.align		4
.L_37:
        /*04dc*/ 	.byte	0x04, 0x05
        /*04de*/ 	.short	(.L_39 - .L_38)
.L_38:
        /*04e0*/ 	.word	0x00000180
        /*04e4*/ 	.word	0x00000001
        /*04e8*/ 	.word	0x00000001


	//----- nvinfo : EIATTR_CRS_STACK_SIZE
	.align		4
.L_39:
        /*04ec*/ 	.byte	0x04, 0x1e
        /*04ee*/ 	.short	(.L_41 - .L_40)
.L_40:
        /*04f0*/ 	.word	0x00000000


	//----- nvinfo : EIATTR_CBANK_PARAM_SIZE
	.align		4
.L_41:
        /*04f4*/ 	.byte	0x03, 0x19
        /*04f6*/ 	.short	0x0470


	//----- nvinfo : EIATTR_PARAM_CBANK
	.align		4
        /*04f8*/ 	.byte	0x04, 0x0a
        /*04fa*/ 	.short	(.L_43 - .L_42)
	.align		4
.L_42:
        /*04fc*/ 	.word	index@(.nv.constant0._ZN7cutlass13device_kernelINS_4gemm6kernel13GemmUniversalIN4cute5tupleIJiiiiEEENS1_10collective13CollectiveMmaINS1_34MainloopSm90TmaGmmaWarpSpecializedILi14ENS5_IJNS4_1CILi1EEESB_SB_EEENS1_35KernelTmaWarpSpecializedCooperativeEEENS5_IJNSA_ILi128EEESF_NSA_ILi32EEEEEENS_6half_tENS5_IJSB_llEEESI_NS5_IJlSB_lEEENS4_8TiledMMAINS4_8MMA_AtomIJNS4_4SM904GMMA26MMA_64x128x16_F32F16F16_SSILNSO_5MajorE1ELSQ_0ELNSO_7ScaleInE1ELSR_1EEEEEENS4_6LayoutINS5_IJNSA_ILi2EEESB_SB_EEENS5_IJSB_NSA_ILi0EEESX_EEEEENS5_IJNS4_10UnderscoreES10_S10_EEEEENS4_13SM90_TMA_LOADENS4_14ComposedLayoutINS4_7SwizzleILi3ELi4ELi3EEENS4_18smem_ptr_flag_bitsILi16EEENSU_INS5_IJNSA_ILi64EEENSA_ILi8EEEEEENS5_IJSB_S19_EEEEEEEvNS4_8identityES13_NS14_INS15_ILi2ELi4ELi3EEES18_NSU_INS5_IJS1A_SG_EEENS5_IJSG_SB_EEEEEEEvS1F_EENS_8epilogue10collective6detail29Sm90TmaWarpSpecializedAdapterINS1N_15DefaultEpilogueISI_SK_SK_NS1M_6thread17LinearCombinationISI_Li1EffLNS1R_9ScaleType4KindE0ELNS_15FloatRoundStyleE2ESI_EENS1_15EpilogueDefaultEEEEEvvEEEEvNT_6ParamsE)
        /*0500*/ 	.short	0x0210
        /*0502*/ 	.short	0x0470


	//----- nvinfo : EIATTR_SW_WAR
	.align		4
.L_43:
        /*0504*/ 	.byte	0x04, 0x36
        /*0506*/ 	.short	(.L_45 - .L_44)
.L_44:
        /*0508*/ 	.word	0x00000008
.L_45:


//--------------------- .nv.callgraph             --------------------------
	.section	.nv.callgraph,"",@"SHT_CUDA_CALLGRAPH"
	.align	4
	.sectionentsize	8
	.align		4
        /*0000*/ 	.word	0x00000000
	.align		4
        /*0004*/ 	.word	0xffffffff
	.align		4
        /*0008*/ 	.word	index@(_ZN7cutlass13device_kernelINS_4gemm6kernel13GemmUniversalIN4cute5tupleIJiiiiEEENS1_10collective13CollectiveMmaINS1_34MainloopSm90TmaGmmaWarpSpecializedILi14ENS5_IJNS4_1CILi1EEESB_SB_EEENS1_35KernelTmaWarpSpecializedCooperativeEEENS5_IJNSA_ILi128EEESF_NSA_ILi32EEEEEENS_6half_tENS5_IJSB_llEEESI_NS5_IJlSB_lEEENS4_8TiledMMAINS4_8MMA_AtomIJNS4_4SM904GMMA26MMA_64x128x16_F32F16F16_SSILNSO_5MajorE1ELSQ_0ELNSO_7ScaleInE1ELSR_1EEEEEENS4_6LayoutINS5_IJNSA_ILi2EEESB_SB_EEENS5_IJSB_NSA_ILi0EEESX_EEEEENS5_IJNS4_10UnderscoreES10_S10_EEEEENS4_13SM90_TMA_LOADENS4_14ComposedLayoutINS4_7SwizzleILi3ELi4ELi3EEENS4_18smem_ptr_flag_bitsILi16EEENSU_INS5_IJNSA_ILi64EEENSA_ILi8EEEEEENS5_IJSB_S19_EEEEEEEvNS4_8identityES13_NS14_INS15_ILi2ELi4ELi3EEES18_NSU_INS5_IJS1A_SG_EEENS5_IJSG_SB_EEEEEEEvS1F_EENS_8epilogue10collective6detail29Sm90TmaWarpSpecializedAdapterINS1N_15DefaultEpilogueISI_SK_SK_NS1M_6thread17LinearCombinationISI_Li1EffLNS1R_9ScaleType4KindE0ELNS_15FloatRoundStyleE2ESI_EENS1_15EpilogueDefaultEEEEEvvEEEEvNT_6ParamsE)
	.align		4
        /*000c*/ 	.word	index@(__assertfail)
	.align		4
        /*0010*/ 	.word	0x00000000
	.align		4
        /*0014*/ 	.word	0xfffffffe
	.align		4
        /*0018*/ 	.word	0x00000000
	.align		4
        /*001c*/ 	.word	0xfffffffd
	.align		4
        /*0020*/ 	.word	0x00000000
	.align		4
        /*0024*/ 	.word	0xfffffffc


//--------------------- .nv.constant4             --------------------------
	.section	.nv.constant4,"a",@progbits
	.align	8
	.align		8
.nv.constant4:
        /*0000*/ 	.dword	__assertfail
	.align		8
        /*0008*/ 	.dword	__unnamed_1
	.align		8
        /*0010*/ 	.dword	_ZN40_INTERNAL_f8e86bee_4_k_cu_db26abcf_219624cuda3std3__45__cpo5beginE
	.align		8
        /*0018*/ 	.dword	_ZN40_INTERNAL_f8e86bee_4_k_cu_db26abcf_219624cuda3std3__45__cpo3endE
	.align		8
        /*0020*/ 	.dword	_ZN40_INTERNAL_f8e86bee_4_k_cu_db26abcf_219624cuda3std3__45__cpo6cbeginE
	.align		8
        /*0028*/ 	.dword	_ZN40_INTERNAL_f8e86bee_4_k_cu_db26abcf_219624cuda3std3__45__cpo4cendE
	.align		8
        /*0030*/ 	.dword	_ZN40_INTERNAL_f8e86bee_4_k_cu_db26abcf_219624cuda3std3__442_GLOBAL__N__f8e86bee_4_k_cu_db26abcf_219626ignoreE
	.align		8
        /*0038*/ 	.dword	_ZN40_INTERNAL_f8e86bee_4_k_cu_db26abcf_219624cuda3std3__419piecewise_constructE
	.align		8
        /*0040*/ 	.dword	_ZN40_INTERNAL_f8e86bee_4_k_cu_db26abcf_219624cuda3std3__48in_placeE
	.align		8
        /*0048*/ 	.dword	_ZN40_INTERNAL_f8e86bee_4_k_cu_db26abcf_219624cuda3std6ranges3__45__cpo4swapE
	.align		8
        /*0050*/ 	.dword	_ZN40_INTERNAL_f8e86bee_4_k_cu_db26abcf_219624cuda3std6ranges3__45__cpo9iter_moveE
	.align		8
        /*0058*/ 	.dword	_ZN40_INTERNAL_f8e86bee_4_k_cu_db26abcf_219624cute7productE
	.align		8
        /*0060*/ 	.dword	_ZN40_INTERNAL_f8e86bee_4_k_cu_db26abcf_219624cute1_E
	.align		8
        /*0068*/ 	.dword	$str$22
	.align		8
        /*0070*/ 	.dword	$str$23


//--------------------- .text._ZN7cutlass13device_kernelINS_4gemm6kernel13GemmUniversalIN4cute5tupleIJiiiiEEENS1_10collective13CollectiveMmaINS1_34MainloopSm90TmaGmmaWarpSpecializedILi14ENS5_IJNS4_1CILi1EEESB_SB_EEENS1_35KernelTmaWarpSpecializedCooperativeEEENS5_IJNSA_ILi128EEESF_NSA_ILi32EEEEEENS_6half_tENS5_IJSB_llEEESI_NS5_IJlSB_lEEENS4_8TiledMMAINS4_8MMA_AtomIJNS4_4SM904GMMA26MMA_64x128x16_F32F16F16_SSILNSO_5MajorE1ELSQ_0ELNSO_7ScaleInE1ELSR_1EEEEEENS4_6LayoutINS5_IJNSA_ILi2EEESB_SB_EEENS5_IJSB_NSA_ILi0EEESX_EEEEENS5_IJNS4_10UnderscoreES10_S10_EEEEENS4_13SM90_TMA_LOADENS4_14ComposedLayoutINS4_7SwizzleILi3ELi4ELi3EEENS4_18smem_ptr_flag_bitsILi16EEENSU_INS5_IJNSA_ILi64EEENSA_ILi8EEEEEENS5_IJSB_S19_EEEEEEEvNS4_8identityES13_NS14_INS15_ILi2ELi4ELi3EEES18_NSU_INS5_IJS1A_SG_EEENS5_IJSG_SB_EEEEEEEvS1F_EENS_8epilogue10collective6detail29Sm90TmaWarpSpecializedAdapterINS1N_15DefaultEpilogueISI_SK_SK_NS1M_6thread17LinearCombinationISI_Li1EffLNS1R_9ScaleType4KindE0ELNS_15FloatRoundStyleE2ESI_EENS1_15EpilogueDefaultEEEEEvvEEEEvNT_6ParamsE --------------------------
	.section	.text._ZN7cutlass13device_kernelINS_4gemm6kernel13GemmUniversalIN4cute5tupleIJiiiiEEENS1_10collective13CollectiveMmaINS1_34MainloopSm90TmaGmmaWarpSpecializedILi14ENS5_IJNS4_1CILi1EEESB_SB_EEENS1_35KernelTmaWarpSpecializedCooperativeEEENS5_IJNSA_ILi128EEESF_NSA_ILi32EEEEEENS_6half_tENS5_IJSB_llEEESI_NS5_IJlSB_lEEENS4_8TiledMMAINS4_8MMA_AtomIJNS4_4SM904GMMA26MMA_64x128x16_F32F16F16_SSILNSO_5MajorE1ELSQ_0ELNSO_7ScaleInE1ELSR_1EEEEEENS4_6LayoutINS5_IJNSA_ILi2EEESB_SB_EEENS5_IJSB_NSA_ILi0EEESX_EEEEENS5_IJNS4_10UnderscoreES10_S10_EEEEENS4_13SM90_TMA_LOADENS4_14ComposedLayoutINS4_7SwizzleILi3ELi4ELi3EEENS4_18smem_ptr_flag_bitsILi16EEENSU_INS5_IJNSA_ILi64EEENSA_ILi8EEEEEENS5_IJSB_S19_EEEEEEEvNS4_8identityES13_NS14_INS15_ILi2ELi4ELi3EEES18_NSU_INS5_IJS1A_SG_EEENS5_IJSG_SB_EEEEEEEvS1F_EENS_8epilogue10collective6detail29Sm90TmaWarpSpecializedAdapterINS1N_15DefaultEpilogueISI_SK_SK_NS1M_6thread17LinearCombinationISI_Li1EffLNS1R_9ScaleType4KindE0ELNS_15FloatRoundStyleE2ESI_EENS1_15EpilogueDefaultEEEEEvvEEEEvNT_6ParamsE,"ax",@progbits
	.align	128
.text._ZN7cutlass13device_kernelINS_4gemm6kernel13GemmUniversalIN4cute5tupleIJiiiiEEENS1_10collective13CollectiveMmaINS1_34MainloopSm90TmaGmmaWarpSpecializedILi14ENS5_IJNS4_1CILi1EEESB_SB_EEENS1_35KernelTmaWarpSpecializedCooperativeEEENS5_IJNSA_ILi128EEESF_NSA_ILi32EEEEEENS_6half_tENS5_IJSB_llEEESI_NS5_IJlSB_lEEENS4_8TiledMMAINS4_8MMA_AtomIJNS4_4SM904GMMA26MMA_64x128x16_F32F16F16_SSILNSO_5MajorE1ELSQ_0ELNSO_7ScaleInE1ELSR_1EEEEEENS4_6LayoutINS5_IJNSA_ILi2EEESB_SB_EEENS5_IJSB_NSA_ILi0EEESX_EEEEENS5_IJNS4_10UnderscoreES10_S10_EEEEENS4_13SM90_TMA_LOADENS4_14ComposedLayoutINS4_7SwizzleILi3ELi4ELi3EEENS4_18smem_ptr_flag_bitsILi16EEENSU_INS5_IJNSA_ILi64EEENSA_ILi8EEEEEENS5_IJSB_S19_EEEEEEEvNS4_8identityES13_NS14_INS15_ILi2ELi4ELi3EEES18_NSU_INS5_IJS1A_SG_EEENS5_IJSG_SB_EEEEEEEvS1F_EENS_8epilogue10collective6detail29Sm90TmaWarpSpecializedAdapterINS1N_15DefaultEpilogueISI_SK_SK_NS1M_6thread17LinearCombinationISI_Li1EffLNS1R_9ScaleType4KindE0ELNS_15FloatRoundStyleE2ESI_EENS1_15EpilogueDefaultEEEEEvvEEEEvNT_6ParamsE:
        .type           _ZN7cutlass13device_kernelINS_4gemm6kernel13GemmUniversalIN4cute5tupleIJiiiiEEENS1_10collective13CollectiveMmaINS1_34MainloopSm90TmaGmmaWarpSpecializedILi14ENS5_IJNS4_1CILi1EEESB_SB_EEENS1_35KernelTmaWarpSpecializedCooperativeEEENS5_IJNSA_ILi128EEESF_NSA_ILi32EEEEEENS_6half_tENS5_IJSB_llEEESI_NS5_IJlSB_lEEENS4_8TiledMMAINS4_8MMA_AtomIJNS4_4SM904GMMA26MMA_64x128x16_F32F16F16_SSILNSO_5MajorE1ELSQ_0ELNSO_7ScaleInE1ELSR_1EEEEEENS4_6LayoutINS5_IJNSA_ILi2EEESB_SB_EEENS5_IJSB_NSA_ILi0EEESX_EEEEENS5_IJNS4_10UnderscoreES10_S10_EEEEENS4_13SM90_TMA_LOADENS4_14ComposedLayoutINS4_7SwizzleILi3ELi4ELi3EEENS4_18smem_ptr_flag_bitsILi16EEENSU_INS5_IJNSA_ILi64EEENSA_ILi8EEEEEENS5_IJSB_S19_EEEEEEEvNS4_8identityES13_NS14_INS15_ILi2ELi4ELi3EEES18_NSU_INS5_IJS1A_SG_EEENS5_IJSG_SB_EEEEEEEvS1F_EENS_8epilogue10collective6detail29Sm90TmaWarpSpecializedAdapterINS1N_15DefaultEpilogueISI_SK_SK_NS1M_6thread17LinearCombinationISI_Li1EffLNS1R_9ScaleType4KindE0ELNS_15FloatRoundStyleE2ESI_EENS1_15EpilogueDefaultEEEEEvvEEEEvNT_6ParamsE,@function
        .size           _ZN7cutlass13device_kernelINS_4gemm6kernel13GemmUniversalIN4cute5tupleIJiiiiEEENS1_10collective13CollectiveMmaINS1_34MainloopSm90TmaGmmaWarpSpecializedILi14ENS5_IJNS4_1CILi1EEESB_SB_EEENS1_35KernelTmaWarpSpecializedCooperativeEEENS5_IJNSA_ILi128EEESF_NSA_ILi32EEEEEENS_6half_tENS5_IJSB_llEEESI_NS5_IJlSB_lEEENS4_8TiledMMAINS4_8MMA_AtomIJNS4_4SM904GMMA26MMA_64x128x16_F32F16F16_SSILNSO_5MajorE1ELSQ_0ELNSO_7ScaleInE1ELSR_1EEEEEENS4_6LayoutINS5_IJNSA_ILi2EEESB_SB_EEENS5_IJSB_NSA_ILi0EEESX_EEEEENS5_IJNS4_10UnderscoreES10_S10_EEEEENS4_13SM90_TMA_LOADENS4_14ComposedLayoutINS4_7SwizzleILi3ELi4ELi3EEENS4_18smem_ptr_flag_bitsILi16EEENSU_INS5_IJNSA_ILi64EEENSA_ILi8EEEEEENS5_IJSB_S19_EEEEEEEvNS4_8identityES13_NS14_INS15_ILi2ELi4ELi3EEES18_NSU_INS5_IJS1A_SG_EEENS5_IJSG_SB_EEEEEEEvS1F_EENS_8epilogue10collective6detail29Sm90TmaWarpSpecializedAdapterINS1N_15DefaultEpilogueISI_SK_SK_NS1M_6thread17LinearCombinationISI_Li1EffLNS1R_9ScaleType4KindE0ELNS_15FloatRoundStyleE2ESI_EENS1_15EpilogueDefaultEEEEEvvEEEEvNT_6ParamsE,(.L_x_215 - _ZN7cutlass13device_kernelINS_4gemm6kernel13GemmUniversalIN4cute5tupleIJiiiiEEENS1_10collective13CollectiveMmaINS1_34MainloopSm90TmaGmmaWarpSpecializedILi14ENS5_IJNS4_1CILi1EEESB_SB_EEENS1_35KernelTmaWarpSpecializedCooperativeEEENS5_IJNSA_ILi128EEESF_NSA_ILi32EEEEEENS_6half_tENS5_IJSB_llEEESI_NS5_IJlSB_lEEENS4_8TiledMMAINS4_8MMA_AtomIJNS4_4SM904GMMA26MMA_64x128x16_F32F16F16_SSILNSO_5MajorE1ELSQ_0ELNSO_7ScaleInE1ELSR_1EEEEEENS4_6LayoutINS5_IJNSA_ILi2EEESB_SB_EEENS5_IJSB_NSA_ILi0EEESX_EEEEENS5_IJNS4_10UnderscoreES10_S10_EEEEENS4_13SM90_TMA_LOADENS4_14ComposedLayoutINS4_7SwizzleILi3ELi4ELi3EEENS4_18smem_ptr_flag_bitsILi16EEENSU_INS5_IJNSA_ILi64EEENSA_ILi8EEEEEENS5_IJSB_S19_EEEEEEEvNS4_8identityES13_NS14_INS15_ILi2ELi4ELi3EEES18_NSU_INS5_IJS1A_SG_EEENS5_IJSG_SB_EEEEEEEvS1F_EENS_8epilogue10collective6detail29Sm90TmaWarpSpecializedAdapterINS1N_15DefaultEpilogueISI_SK_SK_NS1M_6thread17LinearCombinationISI_Li1EffLNS1R_9ScaleType4KindE0ELNS_15FloatRoundStyleE2ESI_EENS1_15EpilogueDefaultEEEEEvvEEEEvNT_6ParamsE)
        .other          _ZN7cutlass13device_kernelINS_4gemm6kernel13GemmUniversalIN4cute5tupleIJiiiiEEENS1_10collective13CollectiveMmaINS1_34MainloopSm90TmaGmmaWarpSpecializedILi14ENS5_IJNS4_1CILi1EEESB_SB_EEENS1_35KernelTmaWarpSpecializedCooperativeEEENS5_IJNSA_ILi128EEESF_NSA_ILi32EEEEEENS_6half_tENS5_IJSB_llEEESI_NS5_IJlSB_lEEENS4_8TiledMMAINS4_8MMA_AtomIJNS4_4SM904GMMA26MMA_64x128x16_F32F16F16_SSILNSO_5MajorE1ELSQ_0ELNSO_7ScaleInE1ELSR_1EEEEEENS4_6LayoutINS5_IJNSA_ILi2EEESB_SB_EEENS5_IJSB_NSA_ILi0EEESX_EEEEENS5_IJNS4_10UnderscoreES10_S10_EEEEENS4_13SM90_TMA_LOADENS4_14ComposedLayoutINS4_7SwizzleILi3ELi4ELi3EEENS4_18smem_ptr_flag_bitsILi16EEENSU_INS5_IJNSA_ILi64EEENSA_ILi8EEEEEENS5_IJSB_S19_EEEEEEEvNS4_8identityES13_NS14_INS15_ILi2ELi4ELi3EEES18_NSU_INS5_IJS1A_SG_EEENS5_IJSG_SB_EEEEEEEvS1F_EENS_8epilogue10collective6detail29Sm90TmaWarpSpecializedAdapterINS1N_15DefaultEpilogueISI_SK_SK_NS1M_6thread17LinearCombinationISI_Li1EffLNS1R_9ScaleType4KindE0ELNS_15FloatRoundStyleE2ESI_EENS1_15EpilogueDefaultEEEEEvvEEEEvNT_6ParamsE,@"STO_CUDA_ENTRY STV_DEFAULT"
_ZN7cutlass13device_kernelINS_4gemm6kernel13GemmUniversalIN4cute5tupleIJiiiiEEENS1_10collective13CollectiveMmaINS1_34MainloopSm90TmaGmmaWarpSpecializedILi14ENS5_IJNS4_1CILi1EEESB_SB_EEENS1_35KernelTmaWarpSpecializedCooperativeEEENS5_IJNSA_ILi128EEESF_NSA_ILi32EEEEEENS_6half_tENS5_IJSB_llEEESI_NS5_IJlSB_lEEENS4_8TiledMMAINS4_8MMA_AtomIJNS4_4SM904GMMA26MMA_64x128x16_F32F16F16_SSILNSO_5MajorE1ELSQ_0ELNSO_7ScaleInE1ELSR_1EEEEEENS4_6LayoutINS5_IJNSA_ILi2EEESB_SB_EEENS5_IJSB_NSA_ILi0EEESX_EEEEENS5_IJNS4_10UnderscoreES10_S10_EEEEENS4_13SM90_TMA_LOADENS4_14ComposedLayoutINS4_7SwizzleILi3ELi4ELi3EEENS4_18smem_ptr_flag_bitsILi16EEENSU_INS5_IJNSA_ILi64EEENSA_ILi8EEEEEENS5_IJSB_S19_EEEEEEEvNS4_8identityES13_NS14_INS15_ILi2ELi4ELi3EEES18_NSU_INS5_IJS1A_SG_EEENS5_IJSG_SB_EEEEEEEvS1F_EENS_8epilogue10collective6detail29Sm90TmaWarpSpecializedAdapterINS1N_15DefaultEpilogueISI_SK_SK_NS1M_6thread17LinearCombinationISI_Li1EffLNS1R_9ScaleType4KindE0ELNS_15FloatRoundStyleE2ESI_EENS1_15EpilogueDefaultEEEEEvvEEEEvNT_6ParamsE:
[----:B------:R-:W0:Y:S01]  /*0000*/  LDC R1, c[0x0][0x28] ;  /* 0x00000a00ff017b82 */ /* 0x000e220000000800 */
[----:B------:R-:W1:Y:S01]  /*0010*/  S2R R18, SR_TID.X ;  /* 0x0000000000127919 */ /* 0x000e620000002100 */
[----:B------:R-:W-:Y:S01]  /*0020*/  ELECT P0, URZ, PT ;  /* 0x00000000003f782f */ /* 0x000fe20003800000 */
[----:B------:R-:W-:Y:S01]  /*0030*/  BSSY B0, `(.L_x_0) ;  /* 0x000000f000007945 */ /* 0x000fe20003800000 */
[--C-:B-1----:R-:W-:Y:S02]  /*0040*/  SHF.R.U32.HI R0, RZ, 0x5, R18.reuse ;  /* 0x00000005ff007819 */ /* 0x102fe40000011612 */
[----:B------:R-:W-:-:S03]  /*0050*/  SHF.R.U32.HI R22, RZ, 0x7, R18 ;  /* 0x00000007ff167819 */ /* 0x000fc60000011612 */
[----:B------:R-:W1:Y:S04]  /*0060*/  SHFL.IDX PT, R5, R0, RZ, 0x1f ;  /* 0x00001fff00057589 */ /* 0x000e6800000e0000 */
[----:B------:R2:W3:Y:S01]  /*0070*/  SHFL.IDX PT, R8, R22, RZ, 0x1f ;  /* 0x00001fff16087589 */ /* 0x0004e200000e0000 */
[----:B-1----:R-:W-:-:S13]  /*0080*/  ISETP.NE.OR P0, PT, R5, RZ, !P0 ;  /* 0x000000ff0500720c */ /* 0x002fda0004705670 */
[----:B0-23--:R-:W-:Y:S05]  /*0090*/  @P0 BRA `(.L_x_1) ;  /* 0x0000000000200947 */ /* 0x00dfea0003800000 */
[----:B------:R-:W-:Y:S02]  /*00a0*/  ULDC.64 UR4, c[0x0][0x198] ;  /* 0x0000660000047ab9 */ /* 0x000fe40000000a00 */
[----:B------:R-:W-:Y:S02]  /*00b0*/  UIADD3 UR6, UP0, UR4, 0xf0, URZ ;  /* 0x000000f004067890 */ /* 0x000fe4000ff1e03f */
[----:B------:R-:W-:Y:S02]  /*00c0*/  UIADD3 UR4, UP1, UR4, 0x1f0, URZ ;  /* 0x000001f004047890 */ /* 0x000fe4000ff3e03f */
[----:B------:R-:W-:Y:S02]  /*00d0*/  UIADD3.X UR7, URZ, UR5, URZ, UP0, !UPT ;  /* 0x000000053f077290 */ /* 0x000fe400087fe43f */
[----:B------:R-:W-:-:S07]  /*00e0*/  UIADD3.X UR5, URZ, UR5, URZ, UP1, !UPT ;  /* 0x000000053f057290 */ /* 0x000fce0008ffe43f */
[----:B------:R0:W-:Y:S02]  /*00f0*/  UTMACCTL.PF [UR6] ;  /* 0x00000000060079b9 */ /* 0x0001e40008040000 */
[----:B------:R0:W-:Y:S02]  /*0100*/  UTMACCTL.PF [UR4] ;  /* 0x00000000040079b9 */ /* 0x0001e40008040000 */
[----:B0-----:R-:W-:Y:S01]  /*0110*/  NOP ;  /* 0x0000000000007918 */ /* 0x001fe20000000000 */
.L_x_1:
[----:B------:R-:W-:Y:S05]  /*0120*/  BSYNC B0 ;  /* 0x0000000000007941 */ /* 0x000fea0003800000 */
.L_x_0:
[----:B------:R-:W0:Y:S02]  /*0130*/  SHFL.IDX PT, R2, R0, RZ, 0x1f ;  /* 0x00001fff00027589 */ /* 0x000e2400000e0000 */
[----:B0-----:R-:W-:-:S13]  /*0140*/  ISETP.NE.AND P0, PT, R2, RZ, PT ;  /* 0x000000ff0200720c */ /* 0x001fda0003f05270 */
[----:B------:R-:W-:Y:S05]  /*0150*/  @P0 BRA `(.L_x_2) ;  /* 0x0000000000b40947 */ /* 0x000fea0003800000 */
[----:B------:R-:W-:Y:S01]  /*0160*/  ELECT P0, URZ, PT ;  /* 0x00000000003f782f */ /* 0x000fe20003800000 */
[----:B------:R-:W-:-:S12]  /*0170*/  BSSY B0, `(.L_x_2) ;  /* 0x000002b000007945 */ /* 0x000fd80003800000 */
[----:B------:R-:W-:Y:S05]  /*0180*/  @!P0 BRA `(.L_x_3) ;  /* 0x0000000000a48947 */ /* 0x000fea0003800000 */
[----:B------:R-:W0:Y:S01]  /*0190*/  S2UR UR8, SR_CgaCtaId ;  /* 0x00000000000879c3 */ /* 0x000e220000008800 */
[----:B------:R-:W-:Y:S01]  /*01a0*/  UMOV UR4, 0x400 ;  /* 0x0000040000047882 */ /* 0x000fe20000000000 */
[----:B------:R-:W-:Y:S01]  /*01b0*/  UMOV UR5, 0x1 ;  /* 0x0000000100057882 */ /* 0x000fe20000000000 */
[----:B------:R-:W-:Y:S02]  /*01c0*/  UMOV UR6, 0x100 ;  /* 0x0000010000067882 */ /* 0x000fe40000000000 */
[----:B------:R-:W-:-:S04]  /*01d0*/  UIADD3 UR6, -UR6, 0x100000, URZ ;  /* 0x0010000006067890 */ /* 0x000fc8000fffe13f */
[----:B------:R-:W-:Y:S02]  /*01e0*/  USHF.L.U32 UR7, UR6, 0xb, URZ ;  /* 0x0000000b06077899 */ /* 0x000fe4000800063f */
[----:B------:R-:W-:Y:S02]  /*01f0*/  USHF.L.U32 UR6, UR6, 0x1, URZ ;  /* 0x0000000106067899 */ /* 0x000fe4000800063f */
[----:B0-----:R-:W-:Y:S02]  /*0200*/  ULEA UR8, UR8, UR4, 0x18 ;  /* 0x0000000408087291 */ /* 0x001fe4000f8ec03f */
[----:B------:R-:W-:-:S04]  /*0210*/  UIADD3 UR4, -UR5, 0x100000, URZ ;  /* 0x0010000005047890 */ /* 0x000fc8000fffe13f */
[----:B------:R-:W-:Y:S02]  /*0220*/  USHF.L.U32 UR5, UR4, 0xb, URZ ;  /* 0x0000000b04057899 */ /* 0x000fe4000800063f */
[----:B------:R-:W-:Y:S01]  /*0230*/  USHF.L.U32 UR4, UR4, 0x1, URZ ;  /* 0x0000000104047899 */ /* 0x000fe2000800063f */
[----:B------:R-:W0:Y:S11]  /*0240*/  FENCE.VIEW.ASYNC.S ;  /* 0x00000000000073c6 */ /* 0x000e360000000000 */
[----:B0-----:R0:W1:Y:S01]  /*0250*/  SYNCS.EXCH.64 URZ, [UR8], UR4 ;  /* 0x00000004083f75b2 */ /* 0x0010620008000100 */
[----:B------:R0:W2:Y:S01]  /*0260*/  SYNCS.EXCH.64 URZ, [UR8+0x70], UR6 ;  /* 0x00007006083f75b2 */ /* 0x0000a20008000100 */
[----:B------:R0:W3:Y:S01]  /*0270*/  SYNCS.EXCH.64 URZ, [UR8+0x8], UR4 ;  /* 0x00000804083f75b2 */ /* 0x0000e20008000100 */
[----:B------:R0:W4:Y:S01]  /*0280*/  SYNCS.EXCH.64 URZ, [UR8+0x78], UR6 ;  /* 0x00007806083f75b2 */ /* 0x0001220008000100 */
[----:B------:R0:W0:Y:S01]  /*0290*/  SYNCS.EXCH.64 URZ, [UR8+0x10], UR4 ;  /* 0x00001004083f75b2 */ /* 0x0000220008000100 */
        /* <DEDUP_REMOVED lines=23> */
[----:B-1234-:R-:W-:Y:S01]  /*0410*/  NOP ;  /* 0x0000000000007918 */ /* 0x01efe20000000000 */
.L_x_3:
[----:B0-----:R-:W-:Y:S05]  /*0420*/  BSYNC B0 ;  /* 0x0000000000007941 */ /* 0x001fea0003800000 */
.L_x_2:
[----:B------:R-:W0:Y:S01]  /*0430*/  SHFL.IDX PT, R0, R0, RZ, 0x1f ;  /* 0x00001fff00007589 */ /* 0x000e2200000e0000 */
[----:B------:R-:W-:Y:S01]  /*0440*/  ELECT P0, URZ, PT ;  /* 0x00000000003f782f */ /* 0x000fe20003800000 */
[----:B------:R-:W1:Y:S01]  /*0450*/  LDC R2, c[0x0][0x65c] ;  /* 0x00019700ff027b82 */ /* 0x000e620000000800 */
[----:B------:R-:W-:Y:S01]  /*0460*/  SHF.R.S32.HI R6, RZ, 0x1f, R5 ;  /* 0x0000001fff067819 */ /* 0x000fe20000011405 */
[----:B------:R-:W2:Y:S01]  /*0470*/  S2R R3, SR_CTAID.Y ;  /* 0x0000000000037919 */ /* 0x000ea20000002600 */
[----:B------:R-:W-:Y:S01]  /*0480*/  UMOV UR4, 0x20 ;  /* 0x0000002000047882 */ /* 0x000fe20000000000 */
[----:B------:R-:W-:Y:S01]  /*0490*/  ISETP.NE.AND P2, PT, R8, RZ, PT ;  /* 0x000000ff0800720c */ /* 0x000fe20003f45270 */
[----:B------:R-:W-:Y:S01]  /*04a0*/  NOP ;  /* 0x0000000000007918 */ /* 0x000fe20000000000 */
[----:B------:R-:W3:Y:S01]  /*04b0*/  S2R R4, SR_CTAID.X ;  /* 0x0000000000047919 */ /* 0x000ee20000002500 */
[----:B------:R-:W-:Y:S01]  /*04c0*/  LEA.HI R6, R6, R5, RZ, 0x2 ;  /* 0x0000000506067211 */ /* 0x000fe200078f10ff */
[----:B------:R-:W-:Y:S01]  /*04d0*/  NOP ;  /* 0x0000000000007918 */ /* 0x000fe20000000000 */
[----:B0-----:R-:W-:-:S02]  /*04e0*/  ISETP.NE.OR P0, PT, R0, RZ, !P0 ;  /* 0x000000ff0000720c */ /* 0x001fc40004705670 */
[----:B-1----:R-:W-:-:S04]  /*04f0*/  ISETP.NE.AND P3, PT, R2, 0x1, PT ;  /* 0x000000010200780c */ /* 0x002fc80003f65270 */
[----:B------:R-:W-:Y:S02]  /*0500*/  P2R R0, PR, RZ, 0x8 ;  /* 0x00000008ff007803 */ /* 0x000fe40000000000 */
[----:B------:R-:W-:-:S05]  /*0510*/  LOP3.LUT R0, R6, 0xfffffffc, RZ, 0xc0, !PT ;  /* 0xfffffffc06007812 */ /* 0x000fca00078ec0ff */
[----:B------:R-:W-:Y:S01]  /*0520*/  VOTEU.ALL UP0, P0 ;  /* 0x00000000003f7886 */ /* 0x000fe20000000000 */
[----:B------:R-:W-:Y:S01]  /*0530*/  IMAD.IADD R0, R5, 0x1, -R0 ;  /* 0x0000000105007824 */ /* 0x000fe200078e0a00 */
[----:B------:R-:W3:Y:S01]  /*0540*/  @P3 LDC R17, c[0x0][0x10] ;  /* 0x00000400ff113b82 */ /* 0x000ee20000000800 */
[----:B------:R-:W-:Y:S01]  /*0550*/  VOTEU.ALL UP1, P0 ;  /* 0x00000000003f7886 */ /* 0x000fe20000020000 */
[----:B--2---:R-:W-:Y:S01]  /*0560*/  @P3 IMAD.MOV.U32 R6, RZ, RZ, R3 ;  /* 0x000000ffff063224 */ /* 0x004fe200078e0003 */
[----:B------:R-:W-:Y:S01]  /*0570*/  @!UP0 UMOV UR6, 0x400 ;  /* 0x0000040000068882 */ /* 0x000fe20000000000 */
[----:B------:R-:W-:-:S04]  /*0580*/  @!UP0 UIADD3 UR4, -UR4, 0x100000, URZ ;  /* 0x0010000004048890 */ /* 0x000fc8000fffe13f */
[----:B------:R-:W-:Y:S02]  /*0590*/  @!UP0 USHF.L.U32 UR5, UR4, 0xb, URZ ;  /* 0x0000000b04058899 */ /* 0x000fe4000800063f */
[----:B------:R-:W-:Y:S01]  /*05a0*/  @!UP0 USHF.L.U32 UR4, UR4, 0x1, URZ ;  /* 0x0000000104048899 */ /* 0x000fe2000800063f */
[----:B------:R-:W-:Y:S02]  /*05b0*/  @P3 IMAD.MOV.U32 R7, RZ, RZ, RZ ;  /* 0x000000ffff073224 */ /* 0x000fe400078e00ff */
[----:B------:R-:W-:Y:S01]  /*05c0*/  IMAD.MOV.U32 R5, RZ, RZ, RZ ;  /* 0x000000ffff057224 */ /* 0x000fe200078e00ff */
[----:B------:R-:W0:Y:S01]  /*05d0*/  @!UP0 S2UR UR7, SR_CgaCtaId ;  /* 0x00000000000789c3 */ /* 0x000e220000008800 */
[----:B------:R-:W-:-:S07]  /*05e0*/  @P3 IMAD.MOV.U32 R11, RZ, RZ, RZ ;  /* 0x000000ffff0b3224 */ /* 0x000fce00078e00ff */
[----:B------:R-:W1:Y:S01]  /*05f0*/  @!P3 LDC R9, c[0x0][0xc] ;  /* 0x00000300ff09bb82 */ /* 0x000e620000000800 */
[----:B---3--:R-:W-:-:S04]  /*0600*/  @P3 IMAD.WIDE.U32 R16, R4, R17, R6 ;  /* 0x0000001104103225 */ /* 0x008fc800078e0006 */
[----:B------:R-:W-:Y:S01]  /*0610*/  @P3 IMAD.IADD R17, R17, 0x1, R11 ;  /* 0x0000000111113824 */ /* 0x000fe200078e020b */
[----:B0-----:R-:W-:Y:S01]  /*0620*/  @!UP0 ULEA UR6, UR7, UR6, 0x18 ;  /* 0x0000000607068291 */ /* 0x001fe2000f8ec03f */
[----:B------:R-:W-:Y:S01]  /*0630*/  VOTEU.ALL UP0, P0 ;  /* 0x00000000003f7886 */ /* 0x000fe20000000000 */
[----:B------:R-:W-:-:S04]  /*0640*/  ISETP.NE.AND P0, PT, R0, 0x3, PT ;  /* 0x000000030000780c */ /* 0x000fc80003f05270 */
[----:B------:R-:W-:Y:S01]  /*0650*/  ISETP.EQ.OR P0, PT, R0, RZ, !P0 ;  /* 0x000000ff0000720c */ /* 0x000fe20004702670 */
[----:B-1----:R-:W-:-:S03]  /*0660*/  @!P3 IMAD.WIDE.U32 R6, R9, R3, R4 ;  /* 0x000000030906b225 */ /* 0x002fc600078e0004 */
[C---:B------:R-:W-:Y:S01]  /*0670*/  ISETP.EQ.AND P0, PT, R8.reuse, RZ, P0 ;  /* 0x000000ff0800720c */ /* 0x040fe20000702270 */
[----:B------:R-:W-:Y:S01]  /*0680*/  VIADD R8, R8, 0xffffffff ;  /* 0xffffffff08087836 */ /* 0x000fe20000000000 */
[----:B------:R-:W0:Y:S02]  /*0690*/  FENCE.VIEW.ASYNC.S ;  /* 0x00000000000073c6 */ /* 0x000e240000000000 */
[----:B0-----:R0:W1:Y:S01]  /*06a0*/  @!UP0 SYNCS.EXCH.64 URZ, [UR6+0xf0], UR4 ;  /* 0x0000f004063f85b2 */ /* 0x0010620008000100 */
[----:B------:R-:W-:Y:S01]  /*06b0*/  @!P3 IMAD.MOV.U32 R16, RZ, RZ, R6 ;  /* 0x000000ffff10b224 */ /* 0x000fe200078e0006 */
[----:B------:R-:W-:Y:S01]  /*06c0*/  SEL R19, RZ, 0x1, !P0 ;  /* 0x00000001ff137807 */ /* 0x000fe20004000000 */
[----:B------:R-:W-:Y:S01]  /*06d0*/  @!P3 IMAD.MOV.U32 R17, RZ, RZ, R7 ;  /* 0x000000ffff11b224 */ /* 0x000fe200078e0007 */
[----:B------:R-:W-:-:S04]  /*06e0*/  ISETP.GE.U32.AND P1, PT, R8, 0x2, PT ;  /* 0x000000020800780c */ /* 0x000fc80003f26070 */
[----:B------:R-:W-:Y:S01]  /*06f0*/  SEL R19, R19, 0x2, P1 ;  /* 0x0000000213137807 */ /* 0x000fe20000800000 */
[----:B------:R0:W1:Y:S01]  /*0700*/  @!UP1 SYNCS.EXCH.64 URZ, [UR6+0xf8], UR4 ;  /* 0x0000f804063f95b2 */ /* 0x0000620008000100 */
[----:B------:R-:W-:Y:S01]  /*0710*/  NOP ;  /* 0x0000000000007918 */ /* 0x000fe20000000000 */
[----:B-1----:R-:W-:Y:S06]  /*0720*/  BAR.SYNC.DEFER_BLOCKING 0x0 ;  /* 0x0000000000007b1d */ /* 0x002fec0000010000 */
[----:B------:R-:W-:Y:S05]  /*0730*/  @!P2 BRA `(.L_x_4) ;  /* 0x0000005c0020a947 */ /* 0x000fea0003800000 */
[----:B------:R-:W-:-:S13]  /*0740*/  ISETP.GT.U32.AND P0, PT, R8, 0x1, PT ;  /* 0x000000010800780c */ /* 0x000fda0003f04070 */
[----:B0-----:R-:W-:Y:S05]  /*0750*/  @P0 EXIT ;  /* 0x000000000000094d */ /* 0x001fea0003800000 */
[----:B------:R-:W-:Y:S01]  /*0760*/  ULDC.64 UR4, c[0x0][0x650] ;  /* 0x0001940000047ab9 */ /* 0x000fe20000000a00 */
[----:B------:R-:W-:Y:S01]  /*0770*/  PRMT R0, RZ, 0x7610, R0 ;  /* 0x00007610ff007816 */ /* 0x000fe20000000000 */
[----:B------:R-:W-:Y:S01]  /*0780*/  IMAD.MOV.U32 R91, RZ, RZ, -0x1 ;  /* 0xffffffffff5b7424 */ /* 0x000fe200078e00ff */
[----:B------:R-:W-:Y:S01]  /*0790*/  ISETP.GE.U32.AND P0, PT, R16, UR4, PT ;  /* 0x0000000410007c0c */ /* 0x000fe2000bf06070 */
[----:B------:R-:W-:Y:S02]  /*07a0*/  IMAD.MOV.U32 R92, RZ, RZ, -0x1 ;  /* 0xffffffffff5c7424 */ /* 0x000fe400078e00ff */
[----:B------:R-:W-:Y:S01]  /*07b0*/  IMAD.MOV.U32 R89, RZ, RZ, -0x1 ;  /* 0xffffffffff597424 */ /* 0x000fe200078e00ff */
[----:B------:R-:W-:-:S13]  /*07c0*/  ISETP.GE.U32.AND.EX P0, PT, R17, UR5, PT, P0 ;  /* 0x0000000511007c0c */ /* 0x000fda000bf06100 */
[----:B------:R-:W-:Y:S05]  /*07d0*/  @P0 BRA `(.L_x_5) ;  /* 0x0000000400540947 */ /* 0x000fea0003800000 */
[----:B------:R-:W0:Y:S01]  /*07e0*/  LDC.64 R14, c[0x0][0x628] ;  /* 0x00018a00ff0e7b82 */ /* 0x000e220000000a00 */
[----:B------:R-:W-:Y:S02]  /*07f0*/  IMAD.MOV.U32 R6, RZ, RZ, R16 ;  /* 0x000000ffff067224 */ /* 0x000fe400078e0010 */
[----:B------:R-:W-:-:S05]  /*0800*/  IMAD.MOV.U32 R7, RZ, RZ, R17 ;  /* 0x000000ffff077224 */ /* 0x000fca00078e0011 */
[----:B------:R-:W1:Y:S08]  /*0810*/  LDC R0, c[0x0][0x630] ;  /* 0x00018c00ff007b82 */ /* 0x000e700000000800 */
[----:B------:R-:W2:Y:S01]  /*0820*/  LDC.64 R20, c[0x0][0x620] ;  /* 0x00018800ff147b82 */ /* 0x000ea20000000a00 */
[----:B0-----:R-:W-:-:S04]  /*0830*/  ISETP.NE.U32.AND P0, PT, R14, RZ, PT ;  /* 0x000000ff0e00720c */ /* 0x001fc80003f05070 */
[----:B------:R-:W-:-:S13]  /*0840*/  ISETP.NE.AND.EX P0, PT, R15, RZ, PT, P0 ;  /* 0x000000ff0f00720c */ /* 0x000fda0003f05300 */
[----:B-12---:R-:W-:Y:S05]  /*0850*/  @!P0 BRA `(.L_x_6) ;  /* 0x0000000000288947 */ /* 0x006fea0003800000 */
[----:B------:R-:W0:Y:S02]  /*0860*/  LDC R11, c[0x0][0x634] ;  /* 0x00018d00ff0b7b82 */ /* 0x000e240000000800 */
[----:B0-----:R-:W-:-:S05]  /*0870*/  IADD3 R11, P0, R16, R11, RZ ;  /* 0x0000000b100b7210 */ /* 0x001fca0007f1e0ff */
[----:B------:R-:W-:-:S04]  /*0880*/  IMAD.X R13, RZ, RZ, R17, P0 ;  /* 0x000000ffff0d7224 */ /* 0x000fc800000e0611 */
[----:B------:R-:W-:-:S04]  /*0890*/  IMAD.WIDE.U32 R6, R13, R14, RZ ;  /* 0x0000000e0d067225 */ /* 0x000fc800078e00ff */
[----:B------:R-:W-:-:S04]  /*08a0*/  IMAD.WIDE.U32 R8, P0, R11, R15, R6 ;  /* 0x0000000f0b087225 */ /* 0x000fc80007800006 */
[----:B------:R-:W-:-:S04]  /*08b0*/  IMAD.WIDE.U32 R6, R11, R14, RZ ;  /* 0x0000000e0b067225 */ /* 0x000fc800078e00ff */
[----:B------:R-:W-:Y:S01]  /*08c0*/  IMAD.X R11, RZ, RZ, RZ, P0 ;  /* 0x000000ffff0b7224 */ /* 0x000fe200000e06ff */
[----:B------:R-:W-:Y:S01]  /*08d0*/  IADD3 RZ, P0, R7, R8, RZ ;  /* 0x0000000807ff7210 */ /* 0x000fe20007f1e0ff */
[----:B------:R-:W-:-:S04]  /*08e0*/  IMAD.MOV.U32 R10, RZ, RZ, R9 ;  /* 0x000000ffff0a7224 */ /* 0x000fc800078e0009 */
[----:B------:R-:W-:-:S08]  /*08f0*/  IMAD.WIDE.U32.X R6, R13, R15, R10, P0 ;  /* 0x0000000f0d067225 */ /* 0x000fd000000e040a */
.L_x_6:
[-CC-:B------:R-:W-:Y:S01]  /*0900*/  SHF.R.U64 R89, R6, R0.reuse, R7.reuse ;  /* 0x0000000006597219 */ /* 0x180fe20000001207 */
[----:B------:R-:W0:Y:S01]  /*0910*/  LDC R10, c[0x0][0x618] ;  /* 0x00018600ff0a7b82 */ /* 0x000e220000000800 */
[----:B------:R-:W-:Y:S01]  /*0920*/  SHF.R.U32.HI R5, RZ, R0, R7 ;  /* 0x00000000ff057219 */ /* 0x000fe20000011607 */
[----:B------:R-:W-:Y:S01]  /*0930*/  ULDC UR4, c[0x0][0x150] ;  /* 0x0000540000047ab9 */ /* 0x000fe20000000800 */
[----:B------:R-:W-:Y:S02]  /*0940*/  IADD3 R9, P0, RZ, -R89, RZ ;  /* 0x80000059ff097210 */ /* 0x000fe40007f1e0ff */
[----:B------:R-:W-:-:S03]  /*0950*/  I2FP.F32.U32 R0, R4 ;  /* 0x0000000400007245 */ /* 0x000fc60000201000 */
[----:B------:R-:W1:Y:S01]  /*0960*/  LDC.64 R28, c[0x0][0x640] ;  /* 0x00019000ff1c7b82 */ /* 0x000e620000000a00 */
[----:B------:R-:W-:Y:S02]  /*0970*/  IMAD.X R11, RZ, RZ, ~R5, P0 ;  /* 0x000000ffff0b7224 */ /* 0x000fe400000e0e05 */
[----:B------:R-:W-:Y:S01]  /*0980*/  FMUL R0, R0, UR4 ;  /* 0x0000000400007c20 */ /* 0x000fe20008400000 */
[----:B------:R-:W-:Y:S01]  /*0990*/  IMAD.WIDE.U32 R6, R9, R20, R16 ;  /* 0x0000001409067225 */ /* 0x000fe200078e0010 */
[----:B------:R-:W-:-:S03]  /*09a0*/  ULDC UR4, c[0x0][0x154] ;  /* 0x0000550000047ab9 */ /* 0x000fc60000000800 */
[----:B------:R-:W-:Y:S01]  /*09b0*/  IMAD R8, R11, R20, RZ ;  /* 0x000000140b087224 */ /* 0x000fe200078e02ff */
[----:B------:R-:W2:Y:S01]  /*09c0*/  LDC R5, c[0x0][0x144] ;  /* 0x00005100ff057b82 */ /* 0x000ea20000000800 */
[----:B------:R-:W3:Y:S02]  /*09d0*/  F2I.U32.TRUNC.NTZ R0, R0 ;  /* 0x0000000000007305 */ /* 0x000ee4000020f000 */
[----:B------:R-:W-:-:S04]  /*09e0*/  IMAD R9, R9, R21, R8 ;  /* 0x0000001509097224 */ /* 0x000fc800078e0208 */
[----:B------:R-:W-:Y:S01]  /*09f0*/  IMAD.IADD R7, R7, 0x1, R9 ;  /* 0x0000000107077824 */ /* 0x000fe200078e0209 */
[----:B------:R-:W4:Y:S01]  /*0a00*/  LDC R12, c[0x0][0x608] ;  /* 0x00018200ff0c7b82 */ /* 0x000f220000000800 */
[----:B------:R-:W-:-:S03]  /*0a10*/  IMAD.MOV.U32 R9, RZ, RZ, -0x1 ;  /* 0xffffffffff097424 */ /* 0x000fc600078e00ff */
[-CC-:B0-----:R-:W-:Y:S02]  /*0a20*/  SHF.R.U64 R20, R6, R10.reuse, R7.reuse ;  /* 0x0000000a06147219 */ /* 0x181fe40000001207 */
[----:B------:R-:W-:Y:S02]  /*0a30*/  I2FP.F32.U32 R6, R3 ;  /* 0x0000000300067245 */ /* 0x000fe40000201000 */
[----:B------:R-:W0:Y:S01]  /*0a40*/  LDC R26, c[0x0][0x658] ;  /* 0x00019600ff1a7b82 */ /* 0x000e220000000800 */
[----:B-1----:R-:W-:Y:S01]  /*0a50*/  ISETP.NE.U32.AND P0, PT, R28, RZ, PT ;  /* 0x000000ff1c00720c */ /* 0x002fe20003f05070 */
[----:B---3--:R-:W-:Y:S01]  /*0a60*/  IMAD.MOV R8, RZ, RZ, -R0 ;  /* 0x000000ffff087224 */ /* 0x008fe200078e0a00 */
[----:B------:R-:W-:Y:S01]  /*0a70*/  SHF.R.U32.HI R7, RZ, R10, R7 ;  /* 0x0000000aff077219 */ /* 0x000fe20000011607 */
[----:B------:R-:W-:Y:S01]  /*0a80*/  FMUL R6, R6, UR4 ;  /* 0x0000000406067c20 */ /* 0x000fe20008400000 */
[----:B------:R-:W-:-:S03]  /*0a90*/  ISETP.NE.AND.EX P0, PT, R29, RZ, PT, P0 ;  /* 0x000000ff1d00720c */ /* 0x000fc60003f05300 */
[----:B------:R-:W1:Y:S01]  /*0aa0*/  LDC R14, c[0x0][0x148] ;  /* 0x00005200ff0e7b82 */ /* 0x000e620000000800 */
[----:B--2---:R-:W-:-:S07]  /*0ab0*/  IMAD R0, R5, R8, R4 ;  /* 0x0000000805007224 */ /* 0x004fce00078e0204 */
[----:B------:R-:W2:Y:S01]  /*0ac0*/  LDC R24, c[0x0][0x600] ;  /* 0x00018000ff187b82 */ /* 0x000ea20000000800 */
[-CC-:B----4-:R-:W-:Y:S02]  /*0ad0*/  SHF.R.U64 R30, R20, R12.reuse, R7.reuse ;  /* 0x0000000c141e7219 */ /* 0x190fe40000001207 */
[----:B------:R-:W-:Y:S01]  /*0ae0*/  SHF.R.U32.HI R5, RZ, R12, R7 ;  /* 0x0000000cff057219 */ /* 0x000fe20000011607 */
[----:B------:R-:W-:Y:S01]  /*0af0*/  IMAD.MOV.U32 R7, RZ, RZ, 0x1 ;  /* 0x00000001ff077424 */ /* 0x000fe200078e00ff */
[----:B------:R3:W4:Y:S03]  /*0b00*/  F2I.U32.TRUNC.NTZ R12, R6 ;  /* 0x00000006000c7305 */ /* 0x000726000020f000 */
[----:B------:R-:W1:Y:S01]  /*0b10*/  LDC R15, c[0x0][0x648] ;  /* 0x00019200ff0f7b82 */ /* 0x000e620000000800 */
[-C--:B0-----:R-:W-:Y:S02]  /*0b20*/  SHF.L.U32 R4, R9, R26.reuse, RZ ;  /* 0x0000001a09047219 */ /* 0x081fe400000006ff */
[----:B------:R-:W-:-:S02]  /*0b30*/  SHF.R.U64 R32, R30, R26, R5 ;  /* 0x0000001a1e207219 */ /* 0x000fc40000001205 */
[----:B------:R-:W-:Y:S02]  /*0b40*/  LOP3.LUT R11, RZ, R4, RZ, 0x33, !PT ;  /* 0x00000004ff0b7212 */ /* 0x000fe400078e33ff */
[-C--:B------:R-:W-:Y:S01]  /*0b50*/  SHF.R.U32.HI R5, RZ, R26.reuse, R5 ;  /* 0x0000001aff057219 */ /* 0x080fe20000011605 */
[----:B------:R-:W0:Y:S01]  /*0b60*/  LDC R21, c[0x0][0x638] ;  /* 0x00018e00ff157b82 */ /* 0x000e220000000800 */
[----:B------:R-:W-:Y:S01]  /*0b70*/  SHF.L.U32 R10, R7, R26, RZ ;  /* 0x0000001a070a7219 */ /* 0x000fe200000006ff */
[----:B------:R-:W-:-:S06]  /*0b80*/  IMAD.MOV.U32 R4, RZ, RZ, R32 ;  /* 0x000000ffff047224 */ /* 0x000fcc00078e0020 */
[----:B------:R-:W0:Y:S01]  /*0b90*/  LDC R91, c[0x0][0x610] ;  /* 0x00018400ff5b7b82 */ /* 0x000e220000000800 */
[----:B---34-:R-:W-:Y:S05]  /*0ba0*/  @!P0 BRA `(.L_x_7) ;  /* 0x0000000000288947 */ /* 0x018fea0003800000 */
[----:B------:R-:W3:Y:S02]  /*0bb0*/  LDC R9, c[0x0][0x64c] ;  /* 0x00019300ff097b82 */ /* 0x000ee40000000800 */
[----:B---3--:R-:W-:-:S05]  /*0bc0*/  IADD3 R9, P0, R32, R9, RZ ;  /* 0x0000000920097210 */ /* 0x008fca0007f1e0ff */
        /* <DEDUP_REMOVED lines=8> */
.L_x_7:
[----:B-1----:R-:W-:Y:S01]  /*0c50*/  SHF.R.U64 R4, R4, R15, R5 ;  /* 0x0000000f04047219 */ /* 0x002fe20000001205 */
[----:B--2---:R-:W-:Y:S01]  /*0c60*/  VIADD R5, R24, 0xffffffff ;  /* 0xffffffff18057836 */ /* 0x004fe20000000000 */
[----:B------:R-:W-:Y:S01]  /*0c70*/  LOP3.LUT R11, R30, R11, RZ, 0xc0, !PT ;  /* 0x0000000b1e0b7212 */ /* 0x000fe200078ec0ff */
[----:B------:R-:W-:Y:S02]  /*0c80*/  IMAD.MOV R12, RZ, RZ, -R12 ;  /* 0x000000ffff0c7224 */ /* 0x000fe400078e0a0c */
[----:B------:R-:W-:Y:S02]  /*0c90*/  IMAD.MOV R6, RZ, RZ, -R4 ;  /* 0x000000ffff067224 */ /* 0x000fe400078e0a04 */
[----:B------:R-:W-:Y:S01]  /*0ca0*/  IMAD R11, R10, R4, R11 ;  /* 0x000000040a0b7224 */ /* 0x000fe200078e020b */
[----:B------:R-:W-:Y:S01]  /*0cb0*/  LOP3.LUT R4, R20, R5, RZ, 0xc0, !PT ;  /* 0x0000000514047212 */ /* 0x000fe200078ec0ff */
[----:B------:R-:W-:Y:S02]  /*0cc0*/  @P3 IMAD R0, R14, R12, R3 ;  /* 0x0000000c0e003224 */ /* 0x000fe400078e0203 */
[----:B0-----:R-:W-:-:S02]  /*0cd0*/  IMAD R3, R6, R21, R32 ;  /* 0x0000001506037224 */ /* 0x001fc400078e0220 */
[----:B------:R-:W-:Y:S02]  /*0ce0*/  IMAD R91, R11, R91, R0 ;  /* 0x0000005b0b5b7224 */ /* 0x000fe400078e0200 */
[----:B------:R-:W-:Y:S02]  /*0cf0*/  IMAD R4, R3, R24, R4 ;  /* 0x0000001803047224 */ /* 0x000fe400078e0204 */
[----:B------:R-:W-:-:S03]  /*0d00*/  IMAD.MOV.U32 R0, RZ, RZ, 0x1 ;  /* 0x00000001ff007424 */ /* 0x000fc600078e00ff */
[----:B------:R-:W-:Y:S02]  /*0d10*/  SEL R92, R4, R91, !P3 ;  /* 0x0000005b045c7207 */ /* 0x000fe40005800000 */
[----:B------:R-:W-:-:S07]  /*0d20*/  SEL R91, R91, R4, !P3 ;  /* 0x000000045b5b7207 */ /* 0x000fce0005800000 */
.L_x_5:
[----:B------:R-:W-:-:S08]  /*0d30*/  NOP ;  /* 0x0000000000007918 */ /* 0x000fd00000000000 */
[----:B------:R-:W0:Y:S02]  /*0d40*/  USETMAXREG.TRY_ALLOC.CTAPOOL UP0, 0xe8 ;  /* 0x000000e8000079c8 */ /* 0x000e240008000600 */
[----:B0-----:R-:W-:-:S13]  /*0d50*/  PLOP3.LUT P0, PT, PT, PT, UP0, 0x80, 0x0 ;  /* 0x000000000000781c */ /* 0x001fda0003f0f008 */
[----:B------:R-:W-:Y:S05]  /*0d60*/  @!P0 BRA `(.L_x_5) ;  /* 0xfffffffc00f08947 */ /* 0x000fea000383ffff */
[----:B------:R-:W-:Y:S01]  /*0d70*/  ULDC.64 UR4, c[0x0][0x598] ;  /* 0x0001660000047ab9 */ /* 0x000fe20000000a00 */
[----:B------:R-:W-:Y:S01]  /*0d80*/  ULDC.64 UR36, c[0x0][0x208] ;  /* 0x0000820000247ab9 */ /* 0x000fe20000000a00 */
[----:B------:R-:W-:-:S04]  /*0d90*/  ISETP.NE.U32.AND P0, PT, RZ, UR4, PT ;  /* 0x00000004ff007c0c */ /* 0x000fc8000bf05070 */
[----:B------:R-:W-:-:S13]  /*0da0*/  ISETP.NE.AND.EX P0, PT, RZ, UR5, PT, P0 ;  /* 0x00000005ff007c0c */ /* 0x000fda000bf05300 */
[----:B------:R-:W-:Y:S05]  /*0db0*/  @!P0 BRA `(.L_x_8) ;  /* 0x00000000001c8947 */ /* 0x000fea0003800000 */
[----:B------:R-:W0:Y:S02]  /*0dc0*/  LDC.64 R4, c[0x0][0x598] ;  /* 0x00016600ff047b82 */ /* 0x000e240000000a00 */
[----:B0-----:R-:W2:Y:S02]  /*0dd0*/  LDG.E.64 R4, desc[UR36][R4.64] ;  /* 0x0000002404047981 */ /* 0x001ea4000c1e1b00 */
[----:B--2---:R-:W-:-:S04]  /*0de0*/  ISETP.NE.U32.AND P0, PT, R4, RZ, PT ;  /* 0x000000ff0400720c */ /* 0x004fc80003f05070 */
[----:B------:R-:W-:-:S13]  /*0df0*/  ISETP.NE.AND.EX P0, PT, R5, RZ, PT, P0 ;  /* 0x000000ff0500720c */ /* 0x000fda0003f05300 */
[----:B------:R-:W-:Y:S05]  /*0e00*/  @!P0 BRA `(.L_x_8) ;  /* 0x0000000000088947 */ /* 0x000fea0003800000 */
[----:B------:R0:W5:Y:S01]  /*0e10*/  LD.E R23, desc[UR36][R4.64] ;  /* 0x0000002404177980 */ /* 0x000162000c101900 */
[----:B------:R-:W-:Y:S05]  /*0e20*/  BRA `(.L_x_9) ;  /* 0x0000000000247947 */ /* 0x000fea0003800000 */
.L_x_8:
[----:B------:R-:W-:Y:S02]  /*0e30*/  ULDC.64 UR4, c[0x0][0x588] ;  /* 0x0001620000047ab9 */ /* 0x000fe40000000a00 */
[----:B------:R-:W-:-:S04]  /*0e40*/  ISETP.NE.U32.AND P0, PT, RZ, UR4, PT ;  /* 0x00000004ff007c0c */ /* 0x000fc8000bf05070 */
[----:B------:R-:W-:-:S13]  /*0e50*/  ISETP.NE.AND.EX P0, PT, RZ, UR5, PT, P0 ;  /* 0x00000005ff007c0c */ /* 0x000fda000bf05300 */
[----:B------:R-:W-:Y:S05]  /*0e60*/  @!P0 BRA `(.L_x_10) ;  /* 0x00000000000c8947 */ /* 0x000fea0003800000 */
[----:B------:R-:W0:Y:S02]  /*0e70*/  LDC.64 R4, c[0x0][0x588] ;  /* 0x00016200ff047b82 */ /* 0x000e240000000a00 */
[----:B0-----:R1:W5:Y:S01]  /*0e80*/  LDG.E R23, desc[UR36][R4.64] ;  /* 0x0000002404177981 */ /* 0x001362000c1e1900 */
[----:B------:R-:W-:Y:S05]  /*0e90*/  BRA `(.L_x_9) ;  /* 0x0000000000087947 */ /* 0x000fea0003800000 */
.L_x_10:
[----:B------:R-:W-:Y:S02]  /*0ea0*/  ULDC UR4, c[0x0][0x580] ;  /* 0x0001600000047ab9 */ /* 0x000fe40000000800 */
[----:B------:R-:W-:-:S07]  /*0eb0*/  IMAD.U32 R23, RZ, RZ, UR4 ;  /* 0x00000004ff177e24 */ /* 0x000fce000f8e00ff */
.L_x_9:
[----:B------:R-:W-:Y:S02]  /*0ec0*/  ULDC.64 UR4, c[0x0][0x5a0] ;  /* 0x0001680000047ab9 */ /* 0x000fe40000000a00 */
[----:B------:R-:W-:-:S04]  /*0ed0*/  ISETP.NE.U32.AND P0, PT, RZ, UR4, PT ;  /* 0x00000004ff007c0c */ /* 0x000fc8000bf05070 */
[----:B------:R-:W-:-:S13]  /*0ee0*/  ISETP.NE.AND.EX P0, PT, RZ, UR5, PT, P0 ;  /* 0x00000005ff007c0c */ /* 0x000fda000bf05300 */
[----:B------:R-:W-:Y:S05]  /*0ef0*/  @!P0 BRA `(.L_x_11) ;  /* 0x00000000001c8947 */ /* 0x000fea0003800000 */
[----:B01----:R-:W0:Y:S02]  /*0f00*/  LDC.64 R4, c[0x0][0x5a0] ;  /* 0x00016800ff047b82 */ /* 0x003e240000000a00 */
[----:B0-----:R-:W2:Y:S02]  /*0f10*/  LDG.E.64 R4, desc[UR36][R4.64] ;  /* 0x0000002404047981 */ /* 0x001ea4000c1e1b00 */
[----:B--2---:R-:W-:-:S04]  /*0f20*/  ISETP.NE.U32.AND P0, PT, R4, RZ, PT ;  /* 0x000000ff0400720c */ /* 0x004fc80003f05070 */
[----:B------:R-:W-:-:S13]  /*0f30*/  ISETP.NE.AND.EX P0, PT, R5, RZ, PT, P0 ;  /* 0x000000ff0500720c */ /* 0x000fda0003f05300 */
[----:B------:R-:W-:Y:S05]  /*0f40*/  @!P0 BRA `(.L_x_11) ;  /* 0x0000000000088947 */ /* 0x000fea0003800000 */
[----:B------:R0:W5:Y:S01]  /*0f50*/  LD.E R88, desc[UR36][R4.64] ;  /* 0x0000002404587980 */ /* 0x000162000c101900 */
[----:B------:R-:W-:Y:S05]  /*0f60*/  BRA `(.L_x_12) ;  /* 0x0000000000247947 */ /* 0x000fea0003800000 */
.L_x_11:
[----:B------:R-:W-:Y:S02]  /*0f70*/  ULDC.64 UR4, c[0x0][0x590] ;  /* 0x0001640000047ab9 */ /* 0x000fe40000000a00 */
[----:B------:R-:W-:-:S04]  /*0f80*/  ISETP.NE.U32.AND P0, PT, RZ, UR4, PT ;  /* 0x00000004ff007c0c */ /* 0x000fc8000bf05070 */
[----:B------:R-:W-:-:S13]  /*0f90*/  ISETP.NE.AND.EX P0, PT, RZ, UR5, PT, P0 ;  /* 0x00000005ff007c0c */ /* 0x000fda000bf05300 */
[----:B------:R-:W-:Y:S05]  /*0fa0*/  @!P0 BRA `(.L_x_13) ;  /* 0x00000000000c8947 */ /* 0x000fea0003800000 */
[----:B01----:R-:W0:Y:S02]  /*0fb0*/  LDC.64 R4, c[0x0][0x590] ;  /* 0x00016400ff047b82 */ /* 0x003e240000000a00 */
[----:B0-----:R1:W5:Y:S01]  /*0fc0*/  LDG.E R88, desc[UR36][R4.64] ;  /* 0x0000002404587981 */ /* 0x001362000c1e1900 */
[----:B------:R-:W-:Y:S05]  /*0fd0*/  BRA `(.L_x_12) ;  /* 0x0000000000087947 */ /* 0x000fea0003800000 */
.L_x_13:
[----:B------:R-:W-:Y:S02]  /*0fe0*/  ULDC UR4, c[0x0][0x584] ;  /* 0x0001610000047ab9 */ /* 0x000fe40000000800 */
[----:B------:R-:W-:-:S07]  /*0ff0*/  IMAD.U32 R88, RZ, RZ, UR4 ;  /* 0x00000004ff587e24 */ /* 0x000fce000f8e00ff */
.L_x_12:
[----:B------:R-:W-:-:S13]  /*1000*/  LOP3.LUT P0, RZ, R0, 0xff, RZ, 0xc0, !PT ;  /* 0x000000ff00ff7812 */ /* 0x000fda000780c0ff */
[----:B------:R-:W-:Y:S05]  /*1010*/  @!P0 EXIT ;  /* 0x000000000000894d */ /* 0x000fea0003800000 */
[----:B------:R-:W-:Y:S01]  /*1020*/  ULDC UR4, c[0x0][0x28c] ;  /* 0x0000a30000047ab9 */ /* 0x000fe20000000800 */
[----:B------:R-:W-:Y:S01]  /*1030*/  LOP3.LUT R90, R19, 0x1, RZ, 0xfc, !PT ;  /* 0x00000001135a7812 */ /* 0x000fe200078efcff */
[----:B------:R-:W-:Y:S01]  /*1040*/  UIADD3 UR4, UR4, 0x1f, URZ ;  /* 0x0000001f04047890 */ /* 0x000fe2000fffe03f */
[----:B------:R-:W-:Y:S01]  /*1050*/  UMOV UR38, URZ ;  /* 0x0000003f00267c82 */ /* 0x000fe20008000000 */
[----:B------:R-:W-:Y:S02]  /*1060*/  UMOV UR39, URZ ;  /* 0x0000003f00277c82 */ /* 0x000fe40008000000 */
[----:B------:R-:W-:-:S04]  /*1070*/  USHF.R.S32.HI UR5, URZ, 0x1f, UR4 ;  /* 0x0000001f3f057899 */ /* 0x000fc80008011404 */
[----:B------:R-:W-:-:S04]  /*1080*/  ULEA.HI UR5, UR5, UR4, URZ, 0x5 ;  /* 0x0000000405057291 */ /* 0x000fc8000f8f283f */
[----:B------:R-:W-:-:S12]  /*1090*/  USHF.R.S32.HI UR40, URZ, 0x5, UR5 ;  /* 0x000000053f287899 */ /* 0x000fd80008011405 */
.L_x_159:
[----:B------:R-:W-:Y:S01]  /*10a0*/  LOP3.LUT R0, R18, 0x80, RZ, 0xc0, !PT ;  /* 0x0000008012007812 */ /* 0x000fe200078ec0ff */
[----:B--2---:R-:W2:Y:S01]  /*10b0*/  S2UR UR7, SR_CgaCtaId ;  /* 0x00000000000779c3 */ /* 0x004ea20000008800 */
[----:B------:R-:W-:Y:S02]  /*10c0*/  UMOV UR6, 0x400 ;  /* 0x0000040000067882 */ /* 0x000fe40000000000 */
[----:B------:R-:W-:-:S06]  /*10d0*/  SHF.R.U32.HI R0, RZ, 0x7, R0 ;  /* 0x00000007ff007819 */ /* 0x000fcc0000011600 */
[----:B---3--:R-:W3:Y:S01]  /*10e0*/  SHFL.IDX PT, R0, R0, RZ, 0x1f ;  /* 0x00001fff00007589 */ /* 0x008ee200000e0000 */
[----:B--2---:R-:W-:Y:S01]  /*10f0*/  ULEA UR42, UR7, UR6, 0x18 ;  /* 0x00000006072a7291 */ /* 0x004fe2000f8ec03f */
[----:B---3--:R-:W-:-:S13]  /*1100*/  R2UR UR4, R0 ;  /* 0x00000000000472ca */ /* 0x008fda00000e0000 */
[----:B------:R-:W-:-:S04]  /*1110*/  ULEA.HI UR5, UR4, UR4, URZ, 0x1 ;  /* 0x0000000404057291 */ /* 0x000fc8000f8f083f */
[----:B------:R-:W-:-:S04]  /*1120*/  ULOP3.LUT UR5, UR5, 0xffffe, URZ, 0xc0, !UPT ;  /* 0x000ffffe05057892 */ /* 0x000fc8000f8ec03f */
[----:B------:R-:W-:-:S03]  /*1130*/  UIADD3 UR5, UR4, -UR5, URZ ;  /* 0x8000000504057290 */ /* 0x000fc6000fffe03f */
[----:B------:R-:W-:Y:S01]  /*1140*/  ULDC UR4, c[0x0][0x28c] ;  /* 0x0000a30000047ab9 */ /* 0x000fe20000000800 */
[----:B------:R-:W-:Y:S01]  /*1150*/  ULEA UR5, UR5, UR42, 0xc ;  /* 0x0000002a05057291 */ /* 0x000fe2000f8e603f */
[----:B------:R-:W-:-:S03]  /*1160*/  ISETP.LT.AND P0, PT, RZ, UR4, PT ;  /* 0x00000004ff007c0c */ /* 0x000fc6000bf01270 */
[----:B------:R-:W-:-:S04]  /*1170*/  UIADD3 UR5, UR5, 0x200, URZ ;  /* 0x0000020005057890 */ /* 0x000fc8000fffe03f */
[----:B------:R-:W-:-:S04]  /*1180*/  USHF.R.U32.HI UR5, URZ, 0x4, UR5 ;  /* 0x000000043f057899 */ /* 0x000fc80008011605 */
[----:B------:R-:W-:Y:S02]  /*1190*/  ULOP3.LUT UR41, UR5, 0x3fff, URZ, 0xc0, !UPT ;  /* 0x00003fff05297892 */ /* 0x000fe4000f8ec03f */
[----:B-1--45:R-:W-:Y:S10]  /*11a0*/  @P0 BRA `(.L_x_14) ;  /* 0x0000000000400947 */ /* 0x032ff40003800000 */
[----:B------:R-:W-:Y:S01]  /*11b0*/  MOV R0, 0x0 ;  /* 0x0000000000007802 */ /* 0x000fe20000000f00 */
[----:B------:R-:W-:Y:S01]  /*11c0*/  ULDC.64 UR4, c[0x4][0x68] ;  /* 0x01001a0000047ab9 */ /* 0x000fe20000000a00 */
[----:B------:R-:W-:Y:S01]  /*11d0*/  ULDC.64 UR6, c[0x4][0x8] ;  /* 0x0100020000067ab9 */ /* 0x000fe20000000a00 */
[----:B01----:R-:W-:Y:S01]  /*11e0*/  IMAD.U32 R4, RZ, RZ, UR4 ;  /* 0x00000004ff047e24 */ /* 0x003fe2000f8e00ff */
[----:B------:R0:W1:Y:S01]  /*11f0*/  LDC.64 R14, c[0x4][R0] ;  /* 0x01000000000e7b82 */ /* 0x0000620000000a00 */
[----:B------:R-:W-:Y:S01]  /*1200*/  IMAD.U32 R5, RZ, RZ, UR5 ;  /* 0x00000005ff057e24 */ /* 0x000fe2000f8e00ff */
[----:B------:R-:W-:Y:S01]  /*1210*/  ULDC.64 UR4, c[0x4][0x70] ;  /* 0x01001c0000047ab9 */ /* 0x000fe20000000a00 */
[----:B------:R-:W-:Y:S02]  /*1220*/  IMAD.U32 R10, RZ, RZ, UR6 ;  /* 0x00000006ff0a7e24 */ /* 0x000fe4000f8e00ff */
[----:B------:R-:W-:Y:S02]  /*1230*/  IMAD.U32 R6, RZ, RZ, UR4 ;  /* 0x00000004ff067e24 */ /* 0x000fe4000f8e00ff */
[----:B------:R-:W-:-:S02]  /*1240*/  IMAD.U32 R7, RZ, RZ, UR5 ;  /* 0x00000005ff077e24 */ /* 0x000fc4000f8e00ff */
[----:B------:R-:W-:Y:S02]  /*1250*/  IMAD.U32 R11, RZ, RZ, UR7 ;  /* 0x00000007ff0b7e24 */ /* 0x000fe4000f8e00ff */
[----:B------:R-:W-:Y:S02]  /*1260*/  IMAD.MOV.U32 R8, RZ, RZ, 0x1e1 ;  /* 0x000001e1ff087424 */ /* 0x000fe400078e00ff */
[----:B------:R-:W-:Y:S02]  /*1270*/  IMAD.MOV.U32 R12, RZ, RZ, 0x1 ;  /* 0x00000001ff0c7424 */ /* 0x000fe400078e00ff */
[----:B0-----:R-:W-:-:S07]  /*1280*/  IMAD.MOV.U32 R13, RZ, RZ, RZ ;  /* 0x000000ffff0d7224 */ /* 0x001fce00078e00ff */
[----:B------:R-:W-:-:S07]  /*1290*/  LEPC R20, `(.L_x_14) ;  /* 0x000000001014794e */ /* 0x000fce0000000000 */
[----:B-1---5:R-:W-:Y:S05]  /*12a0*/  CALL.ABS.NOINC R14 ;  /* 0x000000000e007343 */ /* 0x022fea0003c00000 */
.L_x_14:
[----:B------:R-:W-:-:S13]  /*12b0*/  ISETP.NE.AND P0, PT, R90, 0x3, PT ;  /* 0x000000035a00780c */ /* 0x000fda0003f05270 */
[----:B------:R-:W-:Y:S05]  /*12c0*/  @!P0 BRA `(.L_x_15) ;  /* 0x0000000000048947 */ /* 0x000fea0003800000 */
[----:B------:R-:W-:Y:S01]  /*12d0*/  BPT.TRAP 0x1 ;  /* 0x000000040000795c */ /* 0x000fe20000300000 */
.L_x_15:
[----:B------:R-:W-:Y:S02]  /*12e0*/  IMAD.U32 R3, RZ, RZ, UR39 ;  /* 0x00000027ff037e24 */ /* 0x000fe4000f8e00ff */
[----:B------:R-:W-:-:S03]  /*12f0*/  IMAD.U32 R0, RZ, RZ, UR38 ;  /* 0x00000026ff007e24 */ /* 0x000fc6000f8e00ff */
[----:B------:R-:W-:Y:S02]  /*1300*/  LEA R3, R3, UR42, 0x3 ;  /* 0x0000002a03037c11 */ /* 0x000fe4000f8e18ff */
[----:B------:R-:W-:-:S04]  /*1310*/  SHF.L.U32 R0, R0, 0x1f, RZ ;  /* 0x0000001f00007819 */ /* 0x000fc800000006ff */
[----:B------:R2:W3:Y:S01]  /*1320*/  SYNCS.PHASECHK.TRANS64.TRYWAIT P1, [R3+URZ], R0 ;  /* 0x00000000030075a7 */ /* 0x0004e2000802017f */
[----:B------:R-:W-:Y:S05]  /*1330*/  @!P0 BRA `(.L_x_16) ;  /* 0x0000000000048947 */ /* 0x000fea0003800000 */
[----:B------:R-:W-:Y:S01]  /*1340*/  BPT.TRAP 0x1 ;  /* 0x000000040000795c */ /* 0x000fe20000300000 */
.L_x_16:
[----:B---3--:R-:W-:Y:S05]  /*1350*/  @P1 BRA `(.L_x_17) ;  /* 0x0000000000081947 */ /* 0x008fea0003800000 */
[----:B------:R-:W3:Y:S02]  /*1360*/  SYNCS.PHASECHK.TRANS64.TRYWAIT P1, [R3+URZ], R0 ;  /* 0x00000000030075a7 */ /* 0x000ee4000802017f */
[----:B---3--:R-:W-:Y:S05]  /*1370*/  @!P1 BRA `(.L_x_18) ;  /* 0x0000006c00209947 */ /* 0x008fea0003800000 */
.L_x_17:
[----:B------:R-:W-:-:S04]  /*1380*/  UISETP.LT.AND UP0, UPT, UR40, 0x1, UPT ;  /* 0x000000012800788c */ /* 0x000fc8000bf01270 */
[----:B------:R-:W-:-:S04]  /*1390*/  USEL UR4, UR40, 0x1, UP0 ;  /* 0x0000000128047887 */ /* 0x000fc80008000000 */
[----:B------:R-:W-:-:S06]  /*13a0*/  UIADD3 UR4, UR40, -UR4, URZ ;  /* 0x8000000428047290 */ /* 0x000fcc000fffe03f */
[----:B--23--:R-:W-:Y:S01]  /*13b0*/  IMAD.U32 R0, RZ, RZ, UR4 ;  /* 0x00000004ff007e24 */ /* 0x00cfe2000f8e00ff */
[----:B------:R-:W-:Y:S05]  /*13c0*/  WARPSYNC.ALL ;  /* 0x0000000000007948 */ /* 0x000fea0003800000 */
[----:B------:R-:W-:Y:S01]  /*13d0*/  ISETP.GE.AND P1, PT, R0, 0x1, PT ;  /* 0x000000010000780c */ /* 0x000fe20003f26270 */
[----:B------:R-:W-:Y:S01]  /*13e0*/  UIADD3 UR4, UR42, 0x1c200, URZ ;  /* 0x0001c2002a047890 */ /* 0x000fe2000fffe03f */
[----:B------:R-:W-:Y:S01]  /*13f0*/  WARPGROUP.ARRIVE ;  /* 0x00000000000079c5 */ /* 0x000fe20000000000 */
[----:B------:R-:W-:Y:S01]  /*1400*/  UMOV UR5, 0x40000040 ;  /* 0x4000004000057882 */ /* 0x000fe20000000000 */
[----:B------:R-:W-:Y:S01]  /*1410*/  UMOV UR7, 0x80000020 ;  /* 0x8000002000077882 */ /* 0x000fe20000000000 */
[----:B------:R-:W-:-:S04]  /*1420*/  USHF.R.U32.HI UR4, URZ, 0x4, UR4 ;  /* 0x000000043f047899 */ /* 0x000fc80008011604 */
[----:B------:R-:W-:-:S04]  /*1430*/  ULOP3.LUT UR4, UR4, 0x3fff, URZ, 0xc0, !UPT ;  /* 0x00003fff04047892 */ /* 0x000fc8000f8ec03f */
[----:B------:R-:W-:Y:S02]  /*1440*/  ULOP3.LUT UR10, UR4, 0x10000, URZ, 0xfc, !UPT ;  /* 0x00010000040a7892 */ /* 0x000fe4000f8efc3f */
[----:B------:R-:W-:Y:S02]  /*1450*/  ULEA UR4, UR39, UR41, 0x9 ;  /* 0x0000002927047291 */ /* 0x000fe4000f8e483f */
[----:B------:R-:W-:-:S09]  /*1460*/  ULEA UR6, UR39, UR10, 0x9 ;  /* 0x0000000a27067291 */ /* 0x000fd2000f8e483f */
[----:B------:R-:W-:Y:S01]  /*1470*/  HGMMA.64x128x16.F32 R24, gdesc[UR4].tnspA, RZ, !UPT, gsb0 ;  /* 0x21e00000041879f0 */ /* 0x000fe2000c0008ff */
[----:B------:R-:W-:Y:S02]  /*1480*/  UIADD3 UR4, UR4, 0x80, URZ ;  /* 0x0000008004047890 */ /* 0x000fe4000fffe03f */
[----:B------:R-:W-:Y:S01]  /*1490*/  UIADD3 UR6, UR6, 0x2, URZ ;  /* 0x0000000206067890 */ /* 0x000fe2000fffe03f */
[----:B------:R-:W-:Y:S01]  /*14a0*/  UMOV UR5, 0x40000040 ;  /* 0x4000004000057882 */ /* 0x000fe20000000000 */
[----:B------:R-:W-:Y:S01]  /*14b0*/  UMOV UR7, 0x80000020 ;  /* 0x8000002000077882 */ /* 0x000fe20000000000 */
[----:B------:R-:W-:Y:S02]  /*14c0*/  WARPGROUP.DEPBAR.LE gsb0, 0x0 ;  /* 0x00008000000079c5 */ /* 0x000fe40000010000 */
[----:B------:R-:W-:-:S06]  /*14d0*/  WARPGROUP.ARRIVE ;  /* 0x00000000000079c5 */ /* 0x000fcc0000000000 */
[----:B------:R-:W-:Y:S03]  /*14e0*/  HGMMA.64x128x16.F32 R24, gdesc[UR4].tnspA, R24, gsb0 ;  /* 0x21e00000041879f0 */ /* 0x000fe60008000818 */
[----:B------:R-:W-:Y:S02]  /*14f0*/  WARPGROUP.DEPBAR.LE gsb0, 0x0 ;  /* 0x00008000000079c5 */ /* 0x000fe40000010000 */
[----:B------:R-:W-:Y:S05]  /*1500*/  @!P1 BRA `(.L_x_19) ;  /* 0x0000000000d89947 */ /* 0x000fea0003800000 */
[----:B------:R-:W-:Y:S02]  /*1510*/  UIADD3 UR4, UR39, 0x1, URZ ;  /* 0x0000000127047890 */ /* 0x000fe4000fffe03f */
[----:B------:R-:W-:Y:S02]  /*1520*/  UMOV UR9, UR39 ;  /* 0x0000002700097c82 */ /* 0x000fe40008000000 */
[----:B------:R-:W-:-:S04]  /*1530*/  UISETP.NE.AND UP0, UPT, UR4, 0xe, UPT ;  /* 0x0000000e0400788c */ /* 0x000fc8000bf05270 */
[----:B------:R-:W-:Y:S02]  /*1540*/  USEL UR5, URZ, 0x1, UP0 ;  /* 0x000000013f057887 */ /* 0x000fe40008000000 */
[----:B------:R-:W-:Y:S02]  /*1550*/  USEL UR8, UR4, URZ, UP0 ;  /* 0x0000003f04087287 */ /* 0x000fe40008000000 */
[----:B------:R-:W-:-:S06]  /*1560*/  ULOP3.LUT UR5, UR38, UR5, URZ, 0x3c, !UPT ;  /* 0x0000000526057292 */ /* 0x000fcc000f8e3c3f */
[----:B01----:R-:W-:-:S07]  /*1570*/  IMAD.U32 R5, RZ, RZ, UR5 ;  /* 0x00000005ff057e24 */ /* 0x003fce000f8e00ff */
.L_x_26:
[----:B01----:R-:W-:Y:S05]  /*1580*/  @!P0 BRA `(.L_x_20) ;  /* 0x0000000000048947 */ /* 0x003fea0003800000 */
[----:B------:R-:W-:Y:S01]  /*1590*/  BPT.TRAP 0x1 ;  /* 0x000000040000795c */ /* 0x000fe20000300000 */
.L_x_20:
[----:B------:R-:W0:Y:S01]  /*15a0*/  S2UR UR5, SR_CgaCtaId ;  /* 0x00000000000579c3 */ /* 0x000e220000008800 */
[----:B------:R-:W-:Y:S01]  /*15b0*/  UMOV UR4, 0x400 ;  /* 0x0000040000047882 */ /* 0x000fe20000000000 */
[----:B------:R-:W-:Y:S01]  /*15c0*/  SHF.L.U32 R3, R5, 0x1f, RZ ;  /* 0x0000001f05037819 */ /* 0x000fe200000006ff */
[----:B0-----:R-:W-:-:S04]  /*15d0*/  ULEA UR11, UR5, UR4, 0x18 ;  /* 0x00000004050b7291 */ /* 0x001fc8000f8ec03f */
[----:B------:R-:W-:-:S09]  /*15e0*/  ULEA UR4, UR8, UR11, 0x3 ;  /* 0x0000000b08047291 */ /* 0x000fd2000f8e183f */
[----:B------:R0:W1:Y:S01]  /*15f0*/  SYNCS.PHASECHK.TRANS64.TRYWAIT P1, [UR4], R3 ;  /* 0x00000003ff0075a7 */ /* 0x0000620008020144 */
[----:B------:R-:W-:Y:S05]  /*1600*/  @!P0 BRA `(.L_x_21) ;  /* 0x0000000000048947 */ /* 0x000fea0003800000 */
[----:B------:R-:W-:Y:S01]  /*1610*/  BPT.TRAP 0x1 ;  /* 0x000000040000795c */ /* 0x000fe20000300000 */
.L_x_21:
[----:B-1----:R-:W-:Y:S05]  /*1620*/  @P1 BRA `(.L_x_22) ;  /* 0x0000000000081947 */ /* 0x002fea0003800000 */
[----:B------:R-:W1:Y:S02]  /*1630*/  SYNCS.PHASECHK.TRANS64.TRYWAIT P1, [UR4], R3 ;  /* 0x00000003ff0075a7 */ /* 0x000e640008020144 */
[----:B-1----:R-:W-:Y:S05]  /*1640*/  @!P1 BRA `(.L_x_23) ;  /* 0x0000006800809947 */ /* 0x002fea0003800000 */
.L_x_22:
[----:B------:R-:W-:Y:S01]  /*1650*/  ULEA UR4, UR8, UR41, 0x9 ;  /* 0x0000002908047291 */ /* 0x000fe2000f8e483f */
[----:B------:R-:W-:Y:S01]  /*1660*/  WARPGROUP.ARRIVE ;  /* 0x00000000000079c5 */ /* 0x000fe20000000000 */
[----:B------:R-:W-:Y:S01]  /*1670*/  ULEA UR6, UR8, UR10, 0x9 ;  /* 0x0000000a08067291 */ /* 0x000fe2000f8e483f */
[----:B------:R-:W-:Y:S01]  /*1680*/  UMOV UR5, 0x40000040 ;  /* 0x4000004000057882 */ /* 0x000fe20000000000 */
[----:B------:R-:W-:-:S07]  /*1690*/  UMOV UR7, 0x80000020 ;  /* 0x8000002000077882 */ /* 0x000fce0000000000 */
[----:B------:R-:W-:Y:S01]  /*16a0*/  HGMMA.64x128x16.F32 R24, gdesc[UR4].tnspA, R24, gsb0 ;  /* 0x21e00000041879f0 */ /* 0x000fe20008000818 */
        /* <DEDUP_REMOVED lines=9> */
[----:B------:R-:W-:Y:S01]  /*1740*/  BPT.TRAP 0x1 ;  /* 0x000000040000795c */ /* 0x000fe20000300000 */
.L_x_24:
[----:B------:R-:W-:Y:S01]  /*1750*/  ULEA UR4, UR9, UR11, 0x3 ;  /* 0x0000000b09047291 */ /* 0x000fe2000f8e183f */
[----:B------:R-:W-:-:S03]  /*1760*/  ISETP.GT.U32.AND P1, PT, R19, 0x1, PT ;  /* 0x000000011300780c */ /* 0x000fc60003f24070 */
[----:B------:R-:W-:-:S04]  /*1770*/  UIADD3 UR4, UR4, 0x70, URZ ;  /* 0x0000007004047890 */ /* 0x000fc8000fffe03f */
[----:B------:R-:W-:-:S09]  /*1780*/  UPRMT UR4, URZ, 0x654, UR4 ;  /* 0x000006543f047896 */ /* 0x000fd20008000004 */
[----:B------:R-:W-:Y:S01]  /*1790*/  SYNCS.ARRIVE.TRANS64.RED.A1T0 RZ, [UR4], RZ ;  /* 0x000000ffffff79a7 */ /* 0x000fe20008100404 */
[----:B------:R-:W-:Y:S05]  /*17a0*/  @P1 BRA `(.L_x_25) ;  /* 0x0000000000041947 */ /* 0x000fea0003800000 */
[----:B------:R-:W-:Y:S01]  /*17b0*/  BPT.TRAP 0x1 ;  /* 0x000000040000795c */ /* 0x000fe20000300000 */
.L_x_25:
[----:B------:R-:W-:Y:S01]  /*17c0*/  UIADD3 UR8, UR8, 0x1, URZ ;  /* 0x0000000108087890 */ /* 0x000fe2000fffe03f */
[C---:B------:R-:W-:Y:S01]  /*17d0*/  ISETP.GT.AND P1, PT, R0.reuse, 0x1, PT ;  /* 0x000000010000780c */ /* 0x040fe20003f24270 */
[----:B------:R-:W-:Y:S01]  /*17e0*/  UIADD3 UR9, UR9, 0x1, URZ ;  /* 0x0000000109097890 */ /* 0x000fe2000fffe03f */
[----:B------:R-:W-:Y:S01]  /*17f0*/  VIADD R0, R0, 0xffffffff ;  /* 0xffffffff00007836 */ /* 0x000fe20000000000 */
[----:B------:R-:W-:Y:S02]  /*1800*/  UISETP.NE.AND UP0, UPT, UR8, 0xe, UPT ;  /* 0x0000000e0800788c */ /* 0x000fe4000bf05270 */
[----:B------:R-:W-:Y:S02]  /*1810*/  UISETP.NE.AND UP1, UPT, UR9, 0xe, UPT ;  /* 0x0000000e0900788c */ /* 0x000fe4000bf25270 */
[----:B------:R-:W-:Y:S02]  /*1820*/  USEL UR4, URZ, 0x1, UP0 ;  /* 0x000000013f047887 */ /* 0x000fe40008000000 */
[----:B------:R-:W-:-:S02]  /*1830*/  USEL UR8, UR8, URZ, UP0 ;  /* 0x0000003f08087287 */ /* 0x000fc40008000000 */
[----:B------:R-:W-:Y:S02]  /*1840*/  USEL UR9, UR9, URZ, UP1 ;  /* 0x0000003f09097287 */ /* 0x000fe40008800000 */
[----:B------:R-:W-:Y:S01]  /*1850*/  LOP3.LUT R5, R5, UR4, RZ, 0x3c, !PT ;  /* 0x0000000405057c12 */ /* 0x000fe2000f8e3cff */
[----:B------:R-:W-:Y:S09]  /*1860*/  @P1 BRA `(.L_x_26) ;  /* 0xfffffffc00441947 */ /* 0x000ff2000383ffff */
.L_x_19:
[----:B------:R-:W2:Y:S02]  /*1870*/  LDC R0, c[0x0][0x28c] ;  /* 0x0000a300ff007b82 */ /* 0x000ea40000000800 */
[----:B--2---:R-:W-:-:S13]  /*1880*/  ISETP.GE.AND P1, PT, R0, 0x1, PT ;  /* 0x000000010000780c */ /* 0x004fda0003f26270 */
[----:B------:R-:W-:Y:S05]  /*1890*/  @!P1 BRA `(.L_x_27) ;  /* 0x00000000004c9947 */ /* 0x000fea0003800000 */
[----:B------:R-:W-:Y:S05]  /*18a0*/  @!P0 BRA `(.L_x_28) ;  /* 0x0000000000048947 */ /* 0x000fea0003800000 */
[----:B------:R-:W-:Y:S01]  /*18b0*/  BPT.TRAP 0x1 ;  /* 0x000000040000795c */ /* 0x000fe20000300000 */
.L_x_28:
[----:B------:R-:W-:Y:S01]  /*18c0*/  UISETP.LT.AND UP0, UPT, UR40, 0x1, UPT ;  /* 0x000000012800788c */ /* 0x000fe2000bf01270 */
[----:B------:R-:W2:Y:S01]  /*18d0*/  S2UR UR7, SR_CgaCtaId ;  /* 0x00000000000779c3 */ /* 0x000ea20000008800 */
[----:B------:R-:W-:Y:S02]  /*18e0*/  ISETP.GT.U32.AND P0, PT, R19, 0x1, PT ;  /* 0x000000011300780c */ /* 0x000fe40003f04070 */
[----:B------:R-:W-:-:S04]  /*18f0*/  USEL UR6, UR40, 0x1, UP0 ;  /* 0x0000000128067887 */ /* 0x000fc80008000000 */
[----:B------:R-:W-:-:S04]  /*1900*/  UIADD3 UR6, UR39, UR40, -UR6 ;  /* 0x0000002827067290 */ /* 0x000fc8000fffe806 */
[----:B------:R-:W-:-:S04]  /*1910*/  USHF.R.U32.HI UR4, URZ, 0x1, UR6 ;  /* 0x000000013f047899 */ /* 0x000fc80008011606 */
[----:B------:R-:W-:-:S04]  /*1920*/  UIMAD.WIDE.U32 UR4, UR4, -0x6db6db6d, URZ ;  /* 0x92492493040478a5 */ /* 0x000fc8000f8e003f */
[----:B------:R-:W-:-:S03]  /*1930*/  USHF.R.U32.HI UR4, URZ, 0x2, UR5 ;  /* 0x000000023f047899 */ /* 0x000fc60008011605 */
[----:B------:R-:W-:Y:S01]  /*1940*/  UMOV UR5, 0x400 ;  /* 0x0000040000057882 */ /* 0x000fe20000000000 */
[----:B------:R-:W-:Y:S02]  /*1950*/  UIMAD UR6, UR4, -0xe, UR6 ;  /* 0xfffffff2040678a4 */ /* 0x000fe4000f8e0206 */
[----:B--2---:R-:W-:-:S04]  /*1960*/  ULEA UR5, UR7, UR5, 0x18 ;  /* 0x0000000507057291 */ /* 0x004fc8000f8ec03f */
[----:B------:R-:W-:-:S04]  /*1970*/  ULEA UR6, UR6, UR5, 0x3 ;  /* 0x0000000506067291 */ /* 0x000fc8000f8e183f */
[----:B------:R-:W-:-:S04]  /*1980*/  UIADD3 UR6, UR6, 0x70, URZ ;  /* 0x0000007006067890 */ /* 0x000fc8000fffe03f */
[----:B------:R-:W-:-:S09]  /*1990*/  UPRMT UR6, URZ, 0x654, UR6 ;  /* 0x000006543f067896 */ /* 0x000fd20008000006 */
[----:B------:R-:W-:Y:S01]  /*19a0*/  SYNCS.ARRIVE.TRANS64.RED.A1T0 RZ, [UR6], RZ ;  /* 0x000000ffffff79a7 */ /* 0x000fe20008100406 */
[----:B------:R-:W-:Y:S05]  /*19b0*/  @P0 BRA `(.L_x_27) ;  /* 0x0000000000040947 */ /* 0x000fea0003800000 */
[----:B------:R-:W-:Y:S01]  /*19c0*/  BPT.TRAP 0x1 ;  /* 0x000000040000795c */ /* 0x000fe20000300000 */
.L_x_27:
[----:B------:R-:W2:Y:S01]  /*19d0*/  LDC R6, c[0x0][0x288] ;  /* 0x0000a200ff067b82 */ /* 0x000ea20000000800 */
[----:B------:R-:W-:Y:S01]  /*19e0*/  LOP3.LUT R0, R22, 0x1, RZ, 0xc0, !PT ;  /* 0x0000000116007812 */ /* 0x000fe200078ec0ff */
[----:B------:R-:W-:Y:S01]  /*19f0*/  IMAD.SHL.U32 R13, R92, 0x80, RZ ;  /* 0x000000805c0d7824 */ /* 0x000fe200078e00ff */
[----:B01----:R-:W-:Y:S01]  /*1a00*/  SHF.R.U32.HI R3, RZ, 0x2, R18 ;  /* 0x00000002ff037819 */ /* 0x003fe20000011612 */
[----:B------:R-:W-:Y:S01]  /*1a10*/  UIADD3 UR39, UR40, UR39, URZ ;  /* 0x0000002728277290 */ /* 0x000fe2000fffe03f */
[----:B------:R-:W-:Y:S01]  /*1a20*/  LOP3.LUT R4, R18, 0x60, RZ, 0xc0, !PT ;  /* 0x0000006012047812 */ /* 0x000fe200078ec0ff */
[----:B------:R-:W-:Y:S01]  /*1a30*/  IMAD.SHL.U32 R8, R0, 0x40, RZ ;  /* 0x0000004000087824 */ /* 0x000fe200078e00ff */
[----:B------:R-:W-:Y:S01]  /*1a40*/  LOP3.LUT R5, R18, 0x3, RZ, 0xc0, !PT ;  /* 0x0000000312057812 */ /* 0x000fe200078ec0ff */
[----:B------:R-:W-:Y:S01]  /*1a50*/  UISETP.GT.U32.AND UP0, UPT, UR39, 0xd, UPT ;  /* 0x0000000d2700788c */ /* 0x000fe2000bf04070 */
[----:B------:R-:W-:Y:S01]  /*1a60*/  LOP3.LUT R3, R3, 0x7, RZ, 0xc0, !PT ;  /* 0x0000000703037812 */ /* 0x000fe200078ec0ff */
[----:B------:R-:W-:Y:S01]  /*1a70*/  ULDC UR7, c[0x0][0x284] ;  /* 0x0000a10000077ab9 */ /* 0x000fe20000000800 */
[----:B------:R-:W-:Y:S01]  /*1a80*/  SHF.R.U32.HI R4, RZ, 0x1, R4 ;  /* 0x00000001ff047819 */ /* 0x000fe20000011604 */
[----:B------:R-:W-:Y:S01]  /*1a90*/  USHF.R.U32.HI UR4, URZ, 0x1, UR39 ;  /* 0x000000013f047899 */ /* 0x000fe20008011627 */
[----:B------:R-:W-:Y:S01]  /*1aa0*/  SHF.R.S32.HI R21, RZ, 0x1f, R89 ;  /* 0x0000001fff157819 */ /* 0x000fe20000011459 */
[----:B------:R-:W-:Y:S01]  /*1ab0*/  UISETP.LT.U32.AND UP0, UPT, UR40, 0xe, UP0 ;  /* 0x0000000e2800788c */ /* 0x000fe20008701070 */
[--C-:B------:R-:W-:Y:S01]  /*1ac0*/  IADD3 R7, RZ, -R4, -R3.reuse ;  /* 0x80000004ff077210 */ /* 0x100fe20007ffe803 */
[----:B------:R-:W-:Y:S01]  /*1ad0*/  UISETP.GE.U32.AND UP1, UPT, UR40, 0xe, UPT ;  /* 0x0000000e2800788c */ /* 0x000fe2000bf26070 */
[----:B------:R-:W-:Y:S01]  /*1ae0*/  LOP3.LUT R3, R8, 0x40, R3, 0xe2, !PT ;  /* 0x0000004008037812 */ /* 0x000fe200078ee203 */
[----:B------:R-:W-:Y:S01]  /*1af0*/  IMAD.SHL.U32 R8, R18, 0x2, RZ ;  /* 0x0000000212087824 */ /* 0x000fe200078e00ff */
[----:B------:R-:W-:Y:S01]  /*1b00*/  ULDC.64 UR8, c[0x0][0x5d0] ;  /* 0x0001740000087ab9 */ /* 0x000fe20000000a00 */
[----:B------:R-:W-:Y:S01]  /*1b10*/  UIMAD.WIDE.U32 UR4, UR4, -0x6db6db6d, URZ ;  /* 0x92492493040478a5 */ /* 0x000fe2000f8e003f */
[----:B------:R-:W-:Y:S01]  /*1b20*/  IMAD.WIDE R10, R91, 0x80, RZ ;  /* 0x000000805b0a7825 */ /* 0x000fe200078e02ff */
[----:B------:R-:W-:Y:S01]  /*1b30*/  USEL UR6, URZ, 0x1, !UP0 ;  /* 0x000000013f067887 */ /* 0x000fe2000c000000 */
[----:B------:R-:W-:Y:S01]  /*1b40*/  LOP3.LUT R8, R13, 0x6, R8, 0xf8, !PT ;  /* 0x000000060d087812 */ /* 0x000fe200078ef808 */
[----:B------:R-:W-:Y:S01]  /*1b50*/  USHF.R.U32.HI UR4, URZ, 0x2, UR5 ;  /* 0x000000023f047899 */ /* 0x000fe20008011605 */
[----:B--2---:R-:W-:Y:S01]  /*1b60*/  IMAD R12, R5, -0x2, R6 ;  /* 0xfffffffe050c7824 */ /* 0x004fe200078e0206 */
[----:B------:R-:W-:Y:S01]  /*1b70*/  ISETP.GE.AND P0, PT, R13, R6, PT ;  /* 0x000000060d00720c */ /* 0x000fe20003f06270 */
[----:B------:R-:W-:Y:S01]  /*1b80*/  IMAD.SHL.U32 R5, R91, 0x80, RZ ;  /* 0x000000805b057824 */ /* 0x000fe200078e00ff */
[----:B------:R-:W-:Y:S01]  /*1b90*/  SHF.R.S32.HI R9, RZ, 0x1f, R8 ;  /* 0x0000001fff097819 */ /* 0x000fe20000011408 */
[----:B------:R-:W-:Y:S01]  /*1ba0*/  IMAD R6, R21, UR8, RZ ;  /* 0x0000000815067c24 */ /* 0x000fe2000f8e02ff */
[----:B------:R-:W-:Y:S01]  /*1bb0*/  ULOP3.LUT UR38, UR38, UR6, URZ, 0x3c, !UPT ;  /* 0x0000000626267292 */ /* 0x000fe2000f8e3c3f */
[----:B------:R-:W-:Y:S01]  /*1bc0*/  IMAD R0, R0, -0x40, R7 ;  /* 0xffffffc000007824 */ /* 0x000fe200078e0207 */
[----:B------:R-:W-:Y:S01]  /*1bd0*/  ISETP.GE.OR P0, PT, R5, UR7, P0 ;  /* 0x0000000705007c0c */ /* 0x000fe20008706670 */
[C---:B------:R-:W-:Y:S01]  /*1be0*/  IMAD R15, R89.reuse, UR9, R6 ;  /* 0x00000009590f7c24 */ /* 0x040fe2000f8e0206 */
[----:B------:R-:W-:Y:S01]  /*1bf0*/  LOP3.LUT R105, R10, R3, R4, 0xfe, !PT ;  /* 0x000000030a697212 */ /* 0x000fe200078efe04 */
[----:B------:R-:W-:Y:S01]  /*1c00*/  IMAD.WIDE.U32 R6, R89, UR8, R8 ;  /* 0x0000000859067c25 */ /* 0x000fe2000f8e0008 */
[----:B------:R-:W-:Y:S01]  /*1c10*/  UIMAD UR39, UR4, -0xe, UR39 ;  /* 0xfffffff2042778a4 */ /* 0x000fe2000f8e0227 */
[----:B------:R-:W-:Y:S01]  /*1c20*/  IADD3 R3, -R5, UR7, R0 ;  /* 0x0000000705037c10 */ /* 0x000fe2000fffe100 */
[----:B------:R-:W-:Y:S01]  /*1c30*/  @UP1 ULOP3.LUT UR38, UR38, 0x1, UR4, 0x78, !UPT ;  /* 0x0000000126261892 */ /* 0x000fe2000f8e7804 */
[----:B------:R-:W-:-:S02]  /*1c40*/  IMAD.IADD R7, R7, 0x1, R15 ;  /* 0x0000000107077824 */ /* 0x000fc400078e020f */
[----:B------:R-:W-:Y:S02]  /*1c50*/  IMAD.IADD R4, R12, 0x1, -R13 ;  /* 0x000000010c047824 */ /* 0x000fe400078e0a0d */
[----:B------:R-:W-:Y:S02]  /*1c60*/  IMAD.MOV.U32 R0, RZ, RZ, -0x1 ;  /* 0xffffffffff007424 */ /* 0x000fe400078e00ff */
[----:B------:R-:W-:Y:S05]  /*1c70*/  @P0 BRA `(.L_x_29) ;  /* 0x0000004000240947 */ /* 0x000fea0003800000 */
[----:B------:R-:W0:Y:S01]  /*1c80*/  LDC.64 R98, c[0x0][0x5c8] ;  /* 0x00017200ff627b82 */ /* 0x000e220000000a00 */
[----:B-----5:R-:W-:Y:S01]  /*1c90*/  FSETP.NEU.AND P0, PT, R88, RZ, PT ;  /* 0x000000ff5800720b */ /* 0x020fe20003f0d000 */
[----:B------:R-:W-:Y:S01]  /*1ca0*/  BSSY B0, `(.L_x_29) ;  /* 0x0000406000007945 */ /* 0x000fe20003800000 */
[----:B------:R-:W-:-:S04]  /*1cb0*/  ISETP.GT.AND P2, PT, R4, RZ, PT ;  /* 0x000000ff0400720c */ /* 0x000fc80003f44270 */
[----:B------:R-:W-:Y:S01]  /*1cc0*/  ISETP.GT.AND P1, PT, R3, RZ, P2 ;  /* 0x000000ff0300720c */ /* 0x000fe20001724270 */
[-C--:B0-----:R-:W-:Y:S02]  /*1cd0*/  IMAD R12, R11, R98.reuse, RZ ;  /* 0x000000620b0c7224 */ /* 0x081fe400078e02ff */
[----:B------:R-:W-:-:S04]  /*1ce0*/  IMAD.WIDE.U32 R92, R105, R98, R6 ;  /* 0x00000062695c7225 */ /* 0x000fc800078e0006 */
[----:B------:R-:W-:-:S04]  /*1cf0*/  IMAD R5, R105, R99, R12 ;  /* 0x0000006369057224 */ /* 0x000fc800078e020c */
[----:B------:R-:W-:Y:S01]  /*1d00*/  IMAD.IADD R91, R93, 0x1, R5 ;  /* 0x000000015d5b7824 */ /* 0x000fe200078e0205 */
[----:B------:R-:W-:Y:S06]  /*1d10*/  @!P0 BRA `(.L_x_30) ;  /* 0x0000002c00288947 */ /* 0x000fec0003800000 */
[----:B------:R-:W0:Y:S01]  /*1d20*/  LDC.64 R96, c[0x0][0x5b8] ;  /* 0x00016e00ff607b82 */ /* 0x000e220000000a00 */
[----:B------:R-:W-:-:S07]  /*1d30*/  ULDC.64 UR4, c[0x0][0x5c0] ;  /* 0x0001700000047ab9 */ /* 0x000fce0000000a00 */
[----:B------:R-:W1:Y:S08]  /*1d40*/  LDC.64 R100, c[0x0][0x5b0] ;  /* 0x00016c00ff647b82 */ /* 0x000e700000000a00 */
[----:B------:R-:W2:Y:S01]  /*1d50*/  LDC.64 R102, c[0x0][0x5a8] ;  /* 0x00016a00ff667b82 */ /* 0x000ea20000000a00 */
[-C--:B0-----:R-:W-:Y:S02]  /*1d60*/  IMAD R6, R21, R96.reuse, RZ ;  /* 0x0000006015067224 */ /* 0x081fe400078e02ff */
[----:B------:R-:W-:-:S04]  /*1d70*/  IMAD.WIDE.U32 R94, R89, R96, R8 ;  /* 0x00000060595e7225 */ /* 0x000fc800078e0008 */
[----:B------:R-:W-:Y:S02]  /*1d80*/  IMAD R93, R89, R97, R6 ;  /* 0x00000061595d7224 */ /* 0x000fe400078e0206 */
[-C--:B-1----:R-:W-:Y:S02]  /*1d90*/  IMAD R10, R11, R100.reuse, RZ ;  /* 0x000000640b0a7224 */ /* 0x082fe400078e02ff */
[----:B------:R-:W-:Y:S02]  /*1da0*/  IMAD.IADD R13, R95, 0x1, R93 ;  /* 0x000000015f0d7824 */ /* 0x000fe400078e025d */
[----:B------:R-:W-:Y:S02]  /*1db0*/  IMAD.MOV.U32 R12, RZ, RZ, R94 ;  /* 0x000000ffff0c7224 */ /* 0x000fe400078e005e */
[C---:B------:R-:W-:Y:S02]  /*1dc0*/  IMAD R97, R105.reuse, R101, R10 ;  /* 0x0000006569617224 */ /* 0x040fe400078e020a */
[----:B------:R-:W-:-:S04]  /*1dd0*/  IMAD.WIDE.U32 R6, R105, R100, R12 ;  /* 0x0000006469067225 */ /* 0x000fc800078e000c */
[----:B------:R-:W-:Y:S01]  /*1de0*/  IMAD.IADD R5, R7, 0x1, R97 ;  /* 0x0000000107057824 */ /* 0x000fe200078e0261 */
[----:B--2---:R-:W-:-:S04]  /*1df0*/  LEA R14, P0, R6, R102, 0x1 ;  /* 0x00000066060e7211 */ /* 0x004fc800078008ff */
[----:B------:R-:W-:-:S05]  /*1e00*/  LEA.HI.X R15, R6, R103, R5, 0x1, P0 ;  /* 0x00000067060f7211 */ /* 0x000fca00000f0c05 */
[----:B------:R0:W2:Y:S01]  /*1e10*/  @P1 LDG.E.LTC128B.U16 R5, desc[UR36][R14.64] ;  /* 0x000000240e051981 */ /* 0x0000a2000c1e1520 */
[----:B------:R-:W-:Y:S01]  /*1e20*/  LEA R10, P0, R92, UR4, 0x1 ;  /* 0x000000045c0a7c11 */ /* 0x000fe2000f8008ff */
[----:B------:R-:W-:Y:S01]  /*1e30*/  IMAD.WIDE.U32 R6, R105, R100, R8 ;  /* 0x0000006469067225 */ /* 0x000fe200078e0008 */
[----:B------:R-:W-:Y:S03]  /*1e40*/  BSSY B1, `(.L_x_31) ;  /* 0x0000012000017945 */ /* 0x000fe60003800000 */
[----:B------:R-:W-:Y:S02]  /*1e50*/  IMAD.IADD R7, R97, 0x1, R7 ;  /* 0x0000000161077824 */ /* 0x000fe400078e0207 */
[----:B------:R-:W-:Y:S01]  /*1e60*/  IMAD.WIDE.U32 R20, R89, R96, R6 ;  /* 0x0000006059147225 */ /* 0x000fe200078e0006 */
[----:B0-----:R-:W-:-:S03]  /*1e70*/  SHF.L.U64.HI R15, R100, 0x3, R101 ;  /* 0x00000003640f7819 */ /* 0x001fc60000010265 */
[----:B------:R-:W-:Y:S01]  /*1e80*/  IMAD.IADD R7, R93, 0x1, R21 ;  /* 0x000000015d077824 */ /* 0x000fe200078e0215 */
[----:B------:R-:W-:Y:S01]  /*1e90*/  LEA R6, P4, R20, R102, 0x1 ;  /* 0x0000006614067211 */ /* 0x000fe200078808ff */
[----:B------:R-:W-:-:S03]  /*1ea0*/  IMAD.SHL.U32 R14, R100, 0x8, RZ ;  /* 0x00000008640e7824 */ /* 0x000fc600078e00ff */
[----:B------:R-:W-:Y:S01]  /*1eb0*/  LEA.HI.X R7, R20, R103, R7, 0x1, P4 ;  /* 0x0000006714077211 */ /* 0x000fe200020f0c07 */
[----:B--2---:R-:W-:-:S05]  /*1ec0*/  HADD2.F32 R11, -RZ, R5.H0_H0 ;  /* 0x20000005ff0b7230 */ /* 0x004fca0000004100 */
[----:B------:R-:W-:-:S04]  /*1ed0*/  FMUL R11, R11, R88 ;  /* 0x000000580b0b7220 */ /* 0x000fc80000400000 */
[----:B------:R-:W-:Y:S01]  /*1ee0*/  FFMA R24, R24, R23, R11 ;  /* 0x0000001718187223 */ /* 0x000fe2000000000b */
[----:B------:R-:W-:Y:S02]  /*1ef0*/  LEA.HI.X R11, R92, UR5, R91, 0x1, P0 ;  /* 0x000000055c0b7c11 */ /* 0x000fe400080f0c5b */
[----:B------:R-:W-:Y:S02]  /*1f00*/  ISETP.GT.AND P0, PT, R4, 0x1, PT ;  /* 0x000000010400780c */ /* 0x000fe40003f04270 */
[----:B------:R-:W-:Y:S02]  /*1f10*/  F2FP.F16.F32.PACK_AB R24, RZ, R24 ;  /* 0x00000018ff18723e */ /* 0x000fe400000000ff */
[----:B------:R-:W-:-:S03]  /*1f20*/  ISETP.GT.AND P3, PT, R3, RZ, P0 ;  /* 0x000000ff0300720c */ /* 0x000fc60000764270 */
[----:B------:R0:W-:Y:S10]  /*1f30*/  @P1 STG.E.U16 desc[UR36][R10.64], R24 ;  /* 0x000000180a001986 */ /* 0x0001f4000c101524 */
[----:B------:R-:W-:Y:S05]  /*1f40*/  @!P3 BRA `(.L_x_32) ;  /* 0x000000000004b947 */ /* 0x000fea0003800000 */
[----:B------:R1:W5:Y:S02]  /*1f50*/  LDG.E.LTC128B.U16 R5, desc[UR36][R6.64+0x2] ;  /* 0x0000022406057981 */ /* 0x000364000c1e1520 */
.L_x_32:
[----:B------:R-:W-:Y:S05]  /*1f60*/  BSYNC B1 ;  /* 0x0000000000017941 */ /* 0x000fea0003800000 */
.L_x_31:
[----:B-----5:R-:W-:Y:S01]  /*1f70*/  HADD2.F32 R91, -RZ, R5.H0_H0 ;  /* 0x20000005ff5b7230 */ /* 0x020fe20000004100 */
[----:B------:R-:W-:Y:S01]  /*1f80*/  ISETP.GT.AND P2, PT, R3, 0x8, P2 ;  /* 0x000000080300780c */ /* 0x000fe20001744270 */
[----:B------:R-:W-:Y:S01]  /*1f90*/  IMAD.WIDE.U32 R20, R105, R100, R14 ;  /* 0x0000006469147225 */ /* 0x000fe200078e000e */
[----:B0-----:R-:W-:-:S03]  /*1fa0*/  PRMT R24, R5, 0x7610, R24 ;  /* 0x0000761005187816 */ /* 0x001fc60000000018 */
[----:B------:R-:W-:Y:S01]  /*1fb0*/  FMUL R12, R91, R88 ;  /* 0x000000585b0c7220 */ /* 0x000fe20000400000 */
[----:B------:R-:W-:Y:S01]  /*1fc0*/  IMAD.IADD R97, R97, 0x1, R21 ;  /* 0x0000000161617824 */ /* 0x000fe200078e0215 */
[----:B------:R-:W-:Y:S02]  /*1fd0*/  IADD3 R94, P1, R94, R20, RZ ;  /* 0x000000145e5e7210 */ /* 0x000fe40007f3e0ff */
[----:B------:R-:W-:-:S03]  /*1fe0*/  FFMA R12, R25, R23, R12 ;  /* 0x00000017190c7223 */ /* 0x000fc6000000000c */
[----:B------:R-:W-:Y:S01]  /*1ff0*/  IMAD.X R13, R97, 0x1, R13, P1 ;  /* 0x00000001610d7824 */ /* 0x000fe200008e060d */
[C---:B------:R-:W-:Y:S02]  /*2000*/  LEA R14, P1, R94.reuse, R102, 0x1 ;  /* 0x000000665e0e7211 */ /* 0x040fe400078208ff */
[----:B------:R-:W-:Y:S02]  /*2010*/  F2FP.F16.F32.PACK_AB R12, RZ, R12 ;  /* 0x0000000cff0c723e */ /* 0x000fe400000000ff */
[----:B------:R-:W-:Y:S02]  /*2020*/  LEA.HI.X R15, R94, R103, R13, 0x1, P1 ;  /* 0x000000675e0f7211 */ /* 0x000fe400008f0c0d */
[----:B------:R-:W-:-:S05]  /*2030*/  PRMT R21, R12, 0x7610, R21 ;  /* 0x000076100c157816 */ /* 0x000fca0000000015 */
[----:B------:R0:W-:Y:S04]  /*2040*/  @P3 STG.E.U16 desc[UR36][R10.64+0x2], R21 ;  /* 0x000002150a003986 */ /* 0x0001e8000c101524 */
[----:B------:R-:W2:Y:S01]  /*2050*/  @P2 LDG.E.LTC128B.U16 R24, desc[UR36][R14.64] ;  /* 0x000000240e182981 */ /* 0x000ea2000c1e1520 */
[----:B------:R-:W-:Y:S01]  /*2060*/  IADD3 R20, P1, R8, R20, RZ ;  /* 0x0000001408147210 */ /* 0x000fe20007f3e0ff */
[----:B------:R-:W-:Y:S01]  /*2070*/  BSSY B1, `(.L_x_33) ;  /* 0x0000011000017945 */ /* 0x000fe20003800000 */
[C---:B------:R-:W-:Y:S02]  /*2080*/  SHF.L.U64.HI R13, R98.reuse, 0x4, R99 ;  /* 0x00000004620d7819 */ /* 0x040fe40000010263 */
[----:B------:R-:W-:Y:S01]  /*2090*/  ISETP.GT.AND P0, PT, R3, 0x8, P0 ;  /* 0x000000080300780c */ /* 0x000fe20000704270 */
[----:B0-----:R-:W-:Y:S01]  /*20a0*/  IMAD.X R21, R9, 0x1, R97, P1 ;  /* 0x0000000109157824 */ /* 0x001fe200008e0661 */
[----:B------:R-:W-:Y:S01]  /*20b0*/  LEA R12, P1, R98, R10, 0x4 ;  /* 0x0000000a620c7211 */ /* 0x000fe200078220ff */
[----:B------:R-:W-:-:S04]  /*20c0*/  IMAD.WIDE.U32 R20, R89, R96, R20 ;  /* 0x0000006059147225 */ /* 0x000fc800078e0014 */
[----:B------:R-:W-:Y:S01]  /*20d0*/  IMAD.X R13, R13, 0x1, R11, P1 ;  /* 0x000000010d0d7824 */ /* 0x000fe200008e060b */
[----:B------:R-:W-:Y:S01]  /*20e0*/  LEA R8, P3, R20, R102, 0x1 ;  /* 0x0000006614087211 */ /* 0x000fe200078608ff */
[----:B------:R-:W-:-:S05]  /*20f0*/  IMAD.IADD R9, R93, 0x1, R21 ;  /* 0x000000015d097824 */ /* 0x000fca00078e0215 */
[----:B------:R-:W-:Y:S01]  /*2100*/  LEA.HI.X R9, R20, R103, R9, 0x1, P3 ;  /* 0x0000006714097211 */ /* 0x000fe200018f0c09 */
[----:B--2---:R-:W-:-:S05]  /*2110*/  HADD2.F32 R5, -RZ, R24.H0_H0 ;  /* 0x20000018ff057230 */ /* 0x004fca0000004100 */
[----:B------:R-:W-:-:S04]  /*2120*/  FMUL R5, R5, R88 ;  /* 0x0000005805057220 */ /* 0x000fc80000400000 */
[----:B------:R-:W-:-:S05]  /*2130*/  FFMA R5, R26, R23, R5 ;  /* 0x000000171a057223 */ /* 0x000fca0000000005 */
[----:B------:R-:W-:-:S05]  /*2140*/  F2FP.F16.F32.PACK_AB R5, RZ, R5 ;  /* 0x00000005ff05723e */ /* 0x000fca00000000ff */
[----:B------:R0:W-:Y:S01]  /*2150*/  @P2 STG.E.U16 desc[UR36][R12.64], R5 ;  /* 0x000000050c002986 */ /* 0x0001e2000c101524 */
[----:B------:R-:W-:Y:S05]  /*2160*/  @!P0 BRA `(.L_x_34) ;  /* 0x0000000000048947 */ /* 0x000fea0003800000 */
[----:B------:R2:W5:Y:S02]  /*2170*/  LDG.E.LTC128B.U16 R24, desc[UR36][R8.64+0x2] ;  /* 0x0000022408187981 */ /* 0x000564000c1e1520 */
.L_x_34:
[----:B------:R-:W-:Y:S05]  /*2180*/  BSYNC B1 ;  /* 0x0000000000017941 */ /* 0x000fea0003800000 */
.L_x_33:
[----:B0----5:R-:W-:Y:S01]  /*2190*/  HADD2.F32 R5, -RZ, R24.H0_H0 ;  /* 0x20000018ff057230 */ /* 0x021fe20000004100 */
[----:B------:R-:W-:Y:S01]  /*21a0*/  ISETP.GT.AND P1, PT, R4, 0x8, PT ;  /* 0x000000080400780c */ /* 0x000fe20003f24270 */
[----:B------:R-:W-:Y:S03]  /*21b0*/  BSSY B1, `(.L_x_35) ;  /* 0x0000008000017945 */ /* 0x000fe60003800000 */
[----:B------:R-:W-:Y:S01]  /*21c0*/  FMUL R14, R5, R88 ;  /* 0x00000058050e7220 */ /* 0x000fe20000400000 */
[----:B------:R-:W-:-:S03]  /*21d0*/  ISETP.GT.AND P2, PT, R3, RZ, P1 ;  /* 0x000000ff0300720c */ /* 0x000fc60000f44270 */
[----:B------:R-:W-:-:S05]  /*21e0*/  FFMA R14, R27, R23, R14 ;  /* 0x000000171b0e7223 */ /* 0x000fca000000000e */
[----:B------:R-:W-:-:S05]  /*21f0*/  F2FP.F16.F32.PACK_AB R14, RZ, R14 ;  /* 0x0000000eff0e723e */ /* 0x000fca00000000ff */
[----:B------:R0:W-:Y:S01]  /*2200*/  @P0 STG.E.U16 desc[UR36][R12.64+0x2], R14 ;  /* 0x0000020e0c000986 */ /* 0x0001e2000c101524 */
[----:B------:R-:W-:Y:S05]  /*2210*/  @!P2 BRA `(.L_x_36) ;  /* 0x000000000004a947 */ /* 0x000fea0003800000 */
[----:B------:R3:W5:Y:S02]  /*2220*/  LDG.E.LTC128B.U16 R24, desc[UR36][R6.64+0x10] ;  /* 0x0000102406187981 */ /* 0x000764000c1e1520 */
.L_x_36:
[----:B------:R-:W-:Y:S05]  /*2230*/  BSYNC B1 ;  /* 0x0000000000017941 */ /* 0x000fea0003800000 */
.L_x_35:
[----:B-----5:R-:W-:Y:S01]  /*2240*/  HADD2.F32 R5, -RZ, R24.H0_H0 ;  /* 0x20000018ff057230 */ /* 0x020fe20000004100 */
        /* <DEDUP_REMOVED lines=9> */
.L_x_38:
[----:B------:R-:W-:Y:S05]  /*22e0*/  BSYNC B1 ;  /* 0x0000000000017941 */ /* 0x000fea0003800000 */
.L_x_37:
[----:B----45:R-:W-:Y:S01]  /*22f0*/  HADD2.F32 R5, -RZ, R24.H0_H0 ;  /* 0x20000018ff057230 */ /* 0x030fe20000004100 */
[----:B------:R-:W-:Y:S01]  /*2300*/  ISETP.GT.AND P1, PT, R3, 0x8, P1 ;  /* 0x000000080300780c */ /* 0x000fe20000f24270 */
[----:B------:R-:W-:Y:S03]  /*2310*/  BSSY B1, `(.L_x_39) ;  /* 0x0000007000017945 */ /* 0x000fe60003800000 */
[----:B0-----:R-:W-:-:S04]  /*2320*/  FMUL R14, R5, R88 ;  /* 0x00000058050e7220 */ /* 0x001fc80000400000 */
[----:B------:R-:W-:-:S05]  /*2330*/  FFMA R14, R29, R23, R14 ;  /* 0x000000171d0e7223 */ /* 0x000fca000000000e */
[----:B------:R-:W-:-:S05]  /*2340*/  F2FP.F16.F32.PACK_AB R14, RZ, R14 ;  /* 0x0000000eff0e723e */ /* 0x000fca00000000ff */
[----:B------:R0:W-:Y:S01]  /*2350*/  @P3 STG.E.U16 desc[UR36][R10.64+0x12], R14 ;  /* 0x0000120e0a003986 */ /* 0x0001e2000c101524 */
[----:B------:R-:W-:Y:S05]  /*2360*/  @!P1 BRA `(.L_x_40) ;  /* 0x0000000000049947 */ /* 0x000fea0003800000 */
[----:B------:R4:W5:Y:S02]  /*2370*/  LDG.E.LTC128B.U16 R24, desc[UR36][R8.64+0x10] ;  /* 0x0000102408187981 */ /* 0x000964000c1e1520 */
.L_x_40:
[----:B------:R-:W-:Y:S05]  /*2380*/  BSYNC B1 ;  /* 0x0000000000017941 */ /* 0x000fea0003800000 */
.L_x_39:
[----:B-----5:R-:W-:Y:S01]  /*2390*/  HADD2.F32 R5, -RZ, R24.H0_H0 ;  /* 0x20000018ff057230 */ /* 0x020fe20000004100 */
[----:B------:R-:W-:Y:S01]  /*23a0*/  ISETP.GT.AND P0, PT, R3, 0x8, P0 ;  /* 0x000000080300780c */ /* 0x000fe20000704270 */
[----:B------:R-:W-:Y:S03]  /*23b0*/  BSSY B1, `(.L_x_41) ;  /* 0x0000007000017945 */ /* 0x000fe60003800000 */
[----:B------:R-:W-:-:S04]  /*23c0*/  FMUL R5, R5, R88 ;  /* 0x0000005805057220 */ /* 0x000fc80000400000 */
[----:B------:R-:W-:-:S05]  /*23d0*/  FFMA R5, R30, R23, R5 ;  /* 0x000000171e057223 */ /* 0x000fca0000000005 */
[----:B------:R-:W-:-:S05]  /*23e0*/  F2FP.F16.F32.PACK_AB R5, RZ, R5 ;  /* 0x00000005ff05723e */ /* 0x000fca00000000ff */
[----:B------:R0:W-:Y:S01]  /*23f0*/  @P1 STG.E.U16 desc[UR36][R12.64+0x10], R5 ;  /* 0x000010050c001986 */ /* 0x0001e2000c101524 */
[----:B------:R-:W-:Y:S05]  /*2400*/  @!P0 BRA `(.L_x_42) ;  /* 0x0000000000048947 */ /* 0x000fea0003800000 */
[----:B------:R0:W5:Y:S02]  /*2410*/  LDG.E.LTC128B.U16 R24, desc[UR36][R8.64+0x12] ;  /* 0x0000122408187981 */ /* 0x000164000c1e1520 */
.L_x_42:
[----:B------:R-:W-:Y:S05]  /*2420*/  BSYNC B1 ;  /* 0x0000000000017941 */ /* 0x000fea0003800000 */
.L_x_41:
        /* <DEDUP_REMOVED lines=10> */
.L_x_44:
[----:B------:R-:W-:Y:S05]  /*24d0*/  BSYNC B1 ;  /* 0x0000000000017941 */ /* 0x000fea0003800000 */
.L_x_43:
        /* <DEDUP_REMOVED lines=10> */
.L_x_46:
[----:B------:R-:W-:Y:S05]  /*2580*/  BSYNC B1 ;  /* 0x0000000000017941 */ /* 0x000fea0003800000 */
.L_x_45:
[----:B0----5:R-:W-:Y:S01]  /*2590*/  HADD2.F32 R5, -RZ, R24.H0_H0 ;  /* 0x20000018ff057230 */ /* 0x021fe20000004100 */
        /* <DEDUP_REMOVED lines=8> */
.L_x_48:
[----:B------:R-:W-:Y:S05]  /*2620*/  BSYNC B1 ;  /* 0x0000000000017941 */ /* 0x000fea0003800000 */
.L_x_47:
        /* <DEDUP_REMOVED lines=9> */
.L_x_50:
[----:B------:R-:W-:Y:S05]  /*26c0*/  BSYNC B1 ;  /* 0x0000000000017941 */ /* 0x000fea0003800000 */
.L_x_49:
        /* <DEDUP_REMOVED lines=10> */
.L_x_52:
[----:B------:R-:W-:Y:S05]  /*2770*/  BSYNC B1 ;  /* 0x0000000000017941 */ /* 0x000fea0003800000 */
.L_x_51:
        /* <DEDUP_REMOVED lines=10> */
.L_x_54:
[----:B------:R-:W-:Y:S05]  /*2820*/  BSYNC B1 ;  /* 0x0000000000017941 */ /* 0x000fea0003800000 */
.L_x_53:
        /* <DEDUP_REMOVED lines=9> */
.L_x_56:
[----:B------:R-:W-:Y:S05]  /*28c0*/  BSYNC B1 ;  /* 0x0000000000017941 */ /* 0x000fea0003800000 */
.L_x_55:
        /* <DEDUP_REMOVED lines=9> */
.L_x_58:
[----:B------:R-:W-:Y:S05]  /*2960*/  BSYNC B1 ;  /* 0x0000000000017941 */ /* 0x000fea0003800000 */
.L_x_57:
        /* <DEDUP_REMOVED lines=10> */
.L_x_60:
[----:B------:R-:W-:Y:S05]  /*2a10*/  BSYNC B1 ;  /* 0x0000000000017941 */ /* 0x000fea0003800000 */
.L_x_59:
        /* <DEDUP_REMOVED lines=10> */
.L_x_62:
[----:B------:R-:W-:Y:S05]  /*2ac0*/  BSYNC B1 ;  /* 0x0000000000017941 */ /* 0x000fea0003800000 */
.L_x_61:
        /* <DEDUP_REMOVED lines=9> */
.L_x_64:
[----:B------:R-:W-:Y:S05]  /*2b60*/  BSYNC B1 ;  /* 0x0000000000017941 */ /* 0x000fea0003800000 */
.L_x_63:
        /* <DEDUP_REMOVED lines=9> */
.L_x_66:
[----:B------:R-:W-:Y:S05]  /*2c00*/  BSYNC B1 ;  /* 0x0000000000017941 */ /* 0x000fea0003800000 */
.L_x_65:
        /* <DEDUP_REMOVED lines=10> */
.L_x_68:
[----:B------:R-:W-:Y:S05]  /*2cb0*/  BSYNC B1 ;  /* 0x0000000000017941 */ /* 0x000fea0003800000 */
.L_x_67:
        /* <DEDUP_REMOVED lines=10> */
.L_x_70:
[----:B------:R-:W-:Y:S05]  /*2d60*/  BSYNC B1 ;  /* 0x0000000000017941 */ /* 0x000fea0003800000 */
.L_x_69:
        /* <DEDUP_REMOVED lines=9> */
.L_x_72:
[----:B------:R-:W-:Y:S05]  /*2e00*/  BSYNC B1 ;  /* 0x0000000000017941 */ /* 0x000fea0003800000 */
.L_x_71:
        /* <DEDUP_REMOVED lines=9> */
.L_x_74:
[----:B------:R-:W-:Y:S05]  /*2ea0*/  BSYNC B1 ;  /* 0x0000000000017941 */ /* 0x000fea0003800000 */
.L_x_73:
        /* <DEDUP_REMOVED lines=10> */
.L_x_76:
[----:B------:R-:W-:Y:S05]  /*2f50*/  BSYNC B1 ;  /* 0x0000000000017941 */ /* 0x000fea0003800000 */
.L_x_75:
        /* <DEDUP_REMOVED lines=10> */
.L_x_78:
[----:B------:R-:W-:Y:S05]  /*3000*/  BSYNC B1 ;  /* 0x0000000000017941 */ /* 0x000fea0003800000 */
.L_x_77:
        /* <DEDUP_REMOVED lines=9> */
.L_x_80:
[----:B------:R-:W-:Y:S05]  /*30a0*/  BSYNC B1 ;  /* 0x0000000000017941 */ /* 0x000fea0003800000 */
.L_x_79:
        /* <DEDUP_REMOVED lines=9> */
.L_x_82:
[----:B------:R-:W-:Y:S05]  /*3140*/  BSYNC B1 ;  /* 0x0000000000017941 */ /* 0x000fea0003800000 */
.L_x_81:
        /* <DEDUP_REMOVED lines=10> */
.L_x_84:
[----:B------:R-:W-:Y:S05]  /*31f0*/  BSYNC B1 ;  /* 0x0000000000017941 */ /* 0x000fea0003800000 */
.L_x_83:
        /* <DEDUP_REMOVED lines=10> */
.L_x_86:
[----:B------:R-:W-:Y:S05]  /*32a0*/  BSYNC B1 ;  /* 0x0000000000017941 */ /* 0x000fea0003800000 */
.L_x_85:
        /* <DEDUP_REMOVED lines=9> */
.L_x_88:
[----:B------:R-:W-:Y:S05]  /*3340*/  BSYNC B1 ;  /* 0x0000000000017941 */ /* 0x000fea0003800000 */
.L_x_87:
        /* <DEDUP_REMOVED lines=9> */
.L_x_90:
[----:B------:R-:W-:Y:S05]  /*33e0*/  BSYNC B1 ;  /* 0x0000000000017941 */ /* 0x000fea0003800000 */
.L_x_89:
        /* <DEDUP_REMOVED lines=10> */
.L_x_92:
[----:B------:R-:W-:Y:S05]  /*3490*/  BSYNC B1 ;  /* 0x0000000000017941 */ /* 0x000fea0003800000 */
.L_x_91:
        /* <DEDUP_REMOVED lines=10> */
.L_x_94:
[----:B------:R-:W-:Y:S05]  /*3540*/  BSYNC B1 ;  /* 0x0000000000017941 */ /* 0x000fea0003800000 */
.L_x_93:
        /* <DEDUP_REMOVED lines=9> */
.L_x_96:
[----:B------:R-:W-:Y:S05]  /*35e0*/  BSYNC B1 ;  /* 0x0000000000017941 */ /* 0x000fea0003800000 */
.L_x_95:
        /* <DEDUP_REMOVED lines=9> */
.L_x_98:
[----:B------:R-:W-:Y:S05]  /*3680*/  BSYNC B1 ;  /* 0x0000000000017941 */ /* 0x000fea0003800000 */
.L_x_97:
        /* <DEDUP_REMOVED lines=10> */
.L_x_100:
[----:B------:R-:W-:Y:S05]  /*3730*/  BSYNC B1 ;  /* 0x0000000000017941 */ /* 0x000fea0003800000 */
.L_x_99:
        /* <DEDUP_REMOVED lines=10> */
.L_x_102:
[----:B------:R-:W-:Y:S05]  /*37e0*/  BSYNC B1 ;  /* 0x0000000000017941 */ /* 0x000fea0003800000 */
.L_x_101:
        /* <DEDUP_REMOVED lines=9> */
.L_x_104:
[----:B------:R-:W-:Y:S05]  /*3880*/  BSYNC B1 ;  /* 0x0000000000017941 */ /* 0x000fea0003800000 */
.L_x_103:
        /* <DEDUP_REMOVED lines=9> */
.L_x_106:
[----:B------:R-:W-:Y:S05]  /*3920*/  BSYNC B1 ;  /* 0x0000000000017941 */ /* 0x000fea0003800000 */
.L_x_105:
        /* <DEDUP_REMOVED lines=10> */
.L_x_108:
[----:B------:R-:W-:Y:S05]  /*39d0*/  BSYNC B1 ;  /* 0x0000000000017941 */ /* 0x000fea0003800000 */
.L_x_107:
        /* <DEDUP_REMOVED lines=10> */
.L_x_110:
[----:B------:R-:W-:Y:S05]  /*3a80*/  BSYNC B1 ;  /* 0x0000000000017941 */ /* 0x000fea0003800000 */
.L_x_109:
        /* <DEDUP_REMOVED lines=9> */
.L_x_112:
[----:B------:R-:W-:Y:S05]  /*3b20*/  BSYNC B1 ;  /* 0x0000000000017941 */ /* 0x000fea0003800000 */
.L_x_111:
        /* <DEDUP_REMOVED lines=9> */
.L_x_114:
[----:B------:R-:W-:Y:S05]  /*3bc0*/  BSYNC B1 ;  /* 0x0000000000017941 */ /* 0x000fea0003800000 */
.L_x_113:
        /* <DEDUP_REMOVED lines=10> */
.L_x_116:
[----:B------:R-:W-:Y:S05]  /*3c70*/  BSYNC B1 ;  /* 0x0000000000017941 */ /* 0x000fea0003800000 */
.L_x_115:
        /* <DEDUP_REMOVED lines=10> */
.L_x_118:
[----:B------:R-:W-:Y:S05]  /*3d20*/  BSYNC B1 ;  /* 0x0000000000017941 */ /* 0x000fea0003800000 */
.L_x_117:
        /* <DEDUP_REMOVED lines=9> */
.L_x_120:
[----:B------:R-:W-:Y:S05]  /*3dc0*/  BSYNC B1 ;  /* 0x0000000000017941 */ /* 0x000fea0003800000 */
.L_x_119:
        /* <DEDUP_REMOVED lines=9> */
.L_x_122:
[----:B------:R-:W-:Y:S05]  /*3e60*/  BSYNC B1 ;  /* 0x0000000000017941 */ /* 0x000fea0003800000 */
.L_x_121:
        /* <DEDUP_REMOVED lines=10> */
.L_x_124:
[----:B------:R-:W-:Y:S05]  /*3f10*/  BSYNC B1 ;  /* 0x0000000000017941 */ /* 0x000fea0003800000 */
.L_x_123:
        /* <DEDUP_REMOVED lines=10> */
.L_x_126:
[----:B------:R-:W-:Y:S05]  /*3fc0*/  BSYNC B1 ;  /* 0x0000000000017941 */ /* 0x000fea0003800000 */
.L_x_125:
        /* <DEDUP_REMOVED lines=9> */
.L_x_128:
[----:B------:R-:W-:Y:S05]  /*4060*/  BSYNC B1 ;  /* 0x0000000000017941 */ /* 0x000fea0003800000 */
.L_x_127:
        /* <DEDUP_REMOVED lines=9> */
.L_x_130:
[----:B------:R-:W-:Y:S05]  /*4100*/  BSYNC B1 ;  /* 0x0000000000017941 */ /* 0x000fea0003800000 */
.L_x_129:
        /* <DEDUP_REMOVED lines=10> */
.L_x_132:
[----:B------:R-:W-:Y:S05]  /*41b0*/  BSYNC B1 ;  /* 0x0000000000017941 */ /* 0x000fea0003800000 */
.L_x_131:
        /* <DEDUP_REMOVED lines=10> */
.L_x_134:
[----:B------:R-:W-:Y:S05]  /*4260*/  BSYNC B1 ;  /* 0x0000000000017941 */ /* 0x000fea0003800000 */
.L_x_133:
        /* <DEDUP_REMOVED lines=9> */
.L_x_136:
[----:B------:R-:W-:Y:S05]  /*4300*/  BSYNC B1 ;  /* 0x0000000000017941 */ /* 0x000fea0003800000 */
.L_x_135:
        /* <DEDUP_REMOVED lines=9> */
.L_x_138:
[----:B------:R-:W-:Y:S05]  /*43a0*/  BSYNC B1 ;  /* 0x0000000000017941 */ /* 0x000fea0003800000 */
.L_x_137:
        /* <DEDUP_REMOVED lines=10> */
.L_x_140:
[----:B------:R-:W-:Y:S05]  /*4450*/  BSYNC B1 ;  /* 0x0000000000017941 */ /* 0x000fea0003800000 */
.L_x_139:
        /* <DEDUP_REMOVED lines=10> */
.L_x_142:
[----:B------:R-:W-:Y:S05]  /*4500*/  BSYNC B1 ;  /* 0x0000000000017941 */ /* 0x000fea0003800000 */
.L_x_141:
        /* <DEDUP_REMOVED lines=9> */
.L_x_144:
[----:B------:R-:W-:Y:S05]  /*45a0*/  BSYNC B1 ;  /* 0x0000000000017941 */ /* 0x000fea0003800000 */
.L_x_143:
        /* <DEDUP_REMOVED lines=9> */
.L_x_146:
[----:B------:R-:W-:Y:S05]  /*4640*/  BSYNC B1 ;  /* 0x0000000000017941 */ /* 0x000fea0003800000 */
.L_x_145:
        /* <DEDUP_REMOVED lines=10> */
.L_x_148:
[----:B------:R-:W-:Y:S05]  /*46f0*/  BSYNC B1 ;  /* 0x0000000000017941 */ /* 0x000fea0003800000 */
.L_x_147:
[----:B-----5:R-:W-:Y:S01]  /*4700*/  HADD2.F32 R5, -RZ, R24.H0_H0 ;  /* 0x20000018ff057230 */ /* 0x020fe20000004100 */
[----:B------:R-:W-:Y:S01]  /*4710*/  ISETP.GT.AND P0, PT, R4, 0x79, PT ;  /* 0x000000790400780c */ /* 0x000fe20003f04270 */
[----:B------:R-:W-:Y:S01]  /*4720*/  @P2 IMAD.MOV.U32 R4, RZ, RZ, R10 ;  /* 0x000000ffff042224 */ /* 0x000fe200078e000a */
[----:B------:R-:W-:Y:S02]  /*4730*/  BSSY B1, `(.L_x_149) ;  /* 0x000000a000017945 */ /* 0x000fe40003800000 */
[----:B------:R-:W-:Y:S01]  /*4740*/  FMUL R5, R5, R88 ;  /* 0x0000005805057220 */ /* 0x000fe20000400000 */
[----:B------:R-:W-:-:S03]  /*4750*/  ISETP.GT.AND P3, PT, R3, RZ, P0 ;  /* 0x000000ff0300720c */ /* 0x000fc60000764270 */
[----:B------:R-:W-:-:S05]  /*4760*/  FFMA R5, R84, R23, R5 ;  /* 0x0000001754057223 */ /* 0x000fca0000000005 */
[----:B------:R-:W-:-:S04]  /*4770*/  F2FP.F16.F32.PACK_AB R5, RZ, R5 ;  /* 0x00000005ff05723e */ /* 0x000fc800000000ff */
[----:B0-----:R-:W-:Y:S01]  /*4780*/  PRMT R14, R5, 0x7610, R14 ;  /* 0x00007610050e7816 */ /* 0x001fe2000000000e */
[----:B------:R-:W-:-:S05]  /*4790*/  @P2 IMAD.MOV.U32 R5, RZ, RZ, R11 ;  /* 0x000000ffff052224 */ /* 0x000fca00078e000b */
[----:B------:R0:W-:Y:S01]  /*47a0*/  @P2 STG.E.U16 desc[UR36][R4.64+0xf0], R14 ;  /* 0x0000f00e04002986 */ /* 0x0001e2000c101524 */
[----:B------:R-:W-:Y:S05]  /*47b0*/  @!P3 BRA `(.L_x_150) ;  /* 0x000000000004b947 */ /* 0x000fea0003800000 */
[----:B------:R0:W5:Y:S02]  /*47c0*/  LDG.E.LTC128B.U16 R24, desc[UR36][R6.64+0xf2] ;  /* 0x0000f22406187981 */ /* 0x000164000c1e1520 */
.L_x_150:
[----:B------:R-:W-:Y:S05]  /*47d0*/  BSYNC B1 ;  /* 0x0000000000017941 */ /* 0x000fea0003800000 */
.L_x_149:
        /* <DEDUP_REMOVED lines=9> */
.L_x_152:
[----:B------:R-:W-:Y:S05]  /*4870*/  BSYNC B1 ;  /* 0x0000000000017941 */ /* 0x000fea0003800000 */
.L_x_151:
[----:B-----5:R-:W-:Y:S01]  /*4880*/  HADD2.F32 R5, -RZ, R24.H0_H0 ;  /* 0x20000018ff057230 */ /* 0x020fe20000004100 */
[----:B------:R-:W-:Y:S01]  /*4890*/  ISETP.GT.AND P0, PT, R3, 0x8, P0 ;  /* 0x000000080300780c */ /* 0x000fe20000704270 */
[----:B0-----:R-:W-:Y:S01]  /*48a0*/  @P1 IMAD.MOV.U32 R4, RZ, RZ, R12 ;  /* 0x000000ffff041224 */ /* 0x001fe200078e000c */
[----:B------:R-:W-:Y:S02]  /*48b0*/  BSSY B1, `(.L_x_153) ;  /* 0x0000009000017945 */ /* 0x000fe40003800000 */
[----:B------:R-:W-:-:S04]  /*48c0*/  FMUL R5, R5, R88 ;  /* 0x0000005805057220 */ /* 0x000fc80000400000 */
[----:B------:R-:W-:-:S05]  /*48d0*/  FFMA R5, R86, R23, R5 ;  /* 0x0000001756057223 */ /* 0x000fca0000000005 */
[----:B------:R-:W-:-:S04]  /*48e0*/  F2FP.F16.F32.PACK_AB R5, RZ, R5 ;  /* 0x00000005ff05723e */ /* 0x000fc800000000ff */
[----:B-1-3--:R-:W-:Y:S01]  /*48f0*/  PRMT R6, R5, 0x7610, R6 ;  /* 0x0000761005067816 */ /* 0x00afe20000000006 */
[----:B------:R-:W-:-:S05]  /*4900*/  @P1 IMAD.MOV.U32 R5, RZ, RZ, R13 ;  /* 0x000000ffff051224 */ /* 0x000fca00078e000d */
[----:B------:R0:W-:Y:S01]  /*4910*/  @P1 STG.E.U16 desc[UR36][R4.64+0xf0], R6 ;  /* 0x0000f00604001986 */ /* 0x0001e2000c101524 */
[----:B------:R-:W-:Y:S05]  /*4920*/  @!P0 BRA `(.L_x_154) ;  /* 0x0000000000048947 */ /* 0x000fea0003800000 */
[----:B------:R1:W5:Y:S02]  /*4930*/  LDG.E.LTC128B.U16 R24, desc[UR36][R8.64+0xf2] ;  /* 0x0000f22408187981 */ /* 0x000364000c1e1520 */
.L_x_154:
[----:B------:R-:W-:Y:S05]  /*4940*/  BSYNC B1 ;  /* 0x0000000000017941 */ /* 0x000fea0003800000 */
.L_x_153:
[----:B------:R-:W-:Y:S05]  /*4950*/  @!P0 BRA `(.L_x_155) ;  /* 0x0000001000e88947 */ /* 0x000fea0003800000 */
[----:B-----5:R-:W-:-:S05]  /*4960*/  HADD2.F32 R3, -RZ, R24.H0_H0 ;  /* 0x20000018ff037230 */ /* 0x020fca0000004100 */
[----:B0-----:R-:W-:-:S04]  /*4970*/  FMUL R4, R3, R88 ;  /* 0x0000005803047220 */ /* 0x001fc80000400000 */
[----:B------:R-:W-:-:S05]  /*4980*/  FFMA R4, R87, R23, R4 ;  /* 0x0000001757047223 */ /* 0x000fca0000000004 */
[----:B------:R-:W-:-:S05]  /*4990*/  F2FP.F16.F32.PACK_AB R4, RZ, R4 ;  /* 0x00000004ff04723e */ /* 0x000fca00000000ff */
[----:B------:R3:W-:Y:S01]  /*49a0*/  STG.E.U16 desc[UR36][R12.64+0xf2], R4 ;  /* 0x0000f2040c007986 */ /* 0x0007e2000c101524 */
[----:B------:R-:W-:Y:S05]  /*49b0*/  BRA `(.L_x_155) ;  /* 0x0000001000d07947 */ /* 0x000fea0003800000 */
.L_x_30:
[----:B------:R-:W-:Y:S01]  /*49c0*/  ISETP.GT.AND P0, PT, R4, 0x1, PT ;  /* 0x000000010400780c */ /* 0x000fe20003f04270 */
[----:B------:R-:W-:Y:S01]  /*49d0*/  ULDC.64 UR4, c[0x0][0x5c0] ;  /* 0x0001700000047ab9 */ /* 0x000fe20000000a00 */
[-C--:B------:R-:W-:Y:S01]  /*49e0*/  FMUL R24, R24, R23.reuse ;  /* 0x0000001718187220 */ /* 0x080fe20000400000 */
[-C--:B------:R-:W-:Y:S01]  /*49f0*/  FMUL R25, R25, R23.reuse ;  /* 0x0000001719197220 */ /* 0x080fe20000400000 */
[----:B------:R-:W-:Y:S01]  /*4a00*/  ISETP.GT.AND P3, PT, R3, RZ, P0 ;  /* 0x000000ff0300720c */ /* 0x000fe20000764270 */
[-C--:B------:R-:W-:Y:S01]  /*4a10*/  FMUL R26, R26, R23.reuse ;  /* 0x000000171a1a7220 */ /* 0x080fe20000400000 */
[----:B------:R-:W-:Y:S01]  /*4a20*/  LEA R6, P4, R92, UR4, 0x1 ;  /* 0x000000045c067c11 */ /* 0x000fe2000f8808ff */
[-C--:B------:R-:W-:Y:S01]  /*4a30*/  FMUL R27, R27, R23.reuse ;  /* 0x000000171b1b7220 */ /* 0x080fe20000400000 */
[----:B------:R-:W-:Y:S01]  /*4a40*/  F2FP.F16.F32.PACK_AB R24, RZ, R24 ;  /* 0x00000018ff18723e */ /* 0x000fe200000000ff */
[-C--:B------:R-:W-:Y:S01]  /*4a50*/  FMUL R28, R28, R23.reuse ;  /* 0x000000171c1c7220 */ /* 0x080fe20000400000 */
[----:B------:R-:W-:Y:S01]  /*4a60*/  LEA.HI.X R7, R92, UR5, R91, 0x1, P4 ;  /* 0x000000055c077c11 */ /* 0x000fe2000a0f0c5b */
[----:B------:R-:W-:Y:S01]  /*4a70*/  FMUL R29, R29, R23 ;  /* 0x000000171d1d7220 */ /* 0x000fe20000400000 */
[----:B------:R-:W-:Y:S01]  /*4a80*/  F2FP.F16.F32.PACK_AB R25, RZ, R25 ;  /* 0x00000019ff19723e */ /* 0x000fe200000000ff */
[-C--:B------:R-:W-:Y:S01]  /*4a90*/  FMUL R30, R30, R23.reuse ;  /* 0x000000171e1e7220 */ /* 0x080fe20000400000 */
[----:B------:R-:W-:Y:S01]  /*4aa0*/  SHF.L.U64.HI R99, R98, 0x4, R99 ;  /* 0x0000000462637819 */ /* 0x000fe20000010263 */
[----:B------:R-:W-:Y:S01]  /*4ab0*/  @P1 STG.E.U16 desc[UR36][R6.64], R24 ;  /* 0x0000001806001986 */ /* 0x000fe2000c101524 */
[----:B------:R-:W-:Y:S01]  /*4ac0*/  ISETP.GT.AND P1, PT, R4, 0x8, PT ;  /* 0x000000080400780c */ /* 0x000fe20003f24270 */
[-C--:B------:R-:W-:Y:S01]  /*4ad0*/  FMUL R31, R31, R23.reuse ;  /* 0x000000171f1f7220 */ /* 0x080fe20000400000 */
[C---:B------:R-:W-:Y:S01]  /*4ae0*/  ISETP.GT.AND P4, PT, R3.reuse, 0x8, P0 ;  /* 0x000000080300780c */ /* 0x040fe20000784270 */
[----:B------:R-:W-:Y:S01]  /*4af0*/  @P3 STG.E.U16 desc[UR36][R6.64+0x2], R25 ;  /* 0x0000021906003986 */ /* 0x000fe2000c101524 */
[----:B------:R-:W-:Y:S01]  /*4b00*/  LEA R8, P3, R98, R6, 0x4 ;  /* 0x0000000662087211 */ /* 0x000fe200078620ff */
[-C--:B------:R-:W-:Y:S01]  /*4b10*/  FMUL R32, R32, R23.reuse ;  /* 0x0000001720207220 */ /* 0x080fe20000400000 */
[----:B------:R-:W-:Y:S01]  /*4b20*/  ISETP.GT.AND P2, PT, R3, 0x8, P2 ;  /* 0x000000080300780c */ /* 0x000fe20001744270 */
[-C--:B------:R-:W-:Y:S01]  /*4b30*/  FMUL R33, R33, R23.reuse ;  /* 0x0000001721217220 */ /* 0x080fe20000400000 */
[----:B------:R-:W-:Y:S01]  /*4b40*/  ISETP.GT.AND P0, PT, R4, 0x9, PT ;  /* 0x000000090400780c */ /* 0x000fe20003f04270 */
[----:B------:R-:W-:Y:S01]  /*4b50*/  IMAD.X R9, R99, 0x1, R7, P3 ;  /* 0x0000000163097824 */ /* 0x000fe200018e0607 */
[C---:B------:R-:W-:Y:S01]  /*4b60*/  ISETP.GT.AND P5, PT, R3.reuse, RZ, P1 ;  /* 0x000000ff0300720c */ /* 0x040fe20000fa4270 */
[-C--:B------:R-:W-:Y:S01]  /*4b70*/  FMUL R34, R34, R23.reuse ;  /* 0x0000001722227220 */ /* 0x080fe20000400000 */
[----:B------:R-:W-:Y:S01]  /*4b80*/  ISETP.GT.AND P3, PT, R3, RZ, P0 ;  /* 0x000000ff0300720c */ /* 0x000fe20000764270 */
[-C--:B------:R-:W-:Y:S01]  /*4b90*/  FMUL R35, R35, R23.reuse ;  /* 0x0000001723237220 */ /* 0x080fe20000400000 */
[----:B------:R-:W-:Y:S01]  /*4ba0*/  F2FP.F16.F32.PACK_AB R26, RZ, R26 ;  /* 0x0000001aff1a723e */ /* 0x000fe200000000ff */
[----:B------:R-:W-:Y:S01]  /*4bb0*/  FMUL R36, R36, R23 ;  /* 0x0000001724247220 */ /* 0x000fe20000400000 */
[----:B------:R-:W-:Y:S01]  /*4bc0*/  F2FP.F16.F32.PACK_AB R27, RZ, R27 ;  /* 0x0000001bff1b723e */ /* 0x000fe200000000ff */
[----:B------:R-:W-:Y:S01]  /*4bd0*/  FMUL R37, R37, R23 ;  /* 0x0000001725257220 */ /* 0x000fe20000400000 */
[----:B------:R-:W-:Y:S01]  /*4be0*/  F2FP.F16.F32.PACK_AB R28, RZ, R28 ;  /* 0x0000001cff1c723e */ /* 0x000fe200000000ff */
[----:B------:R-:W-:Y:S01]  /*4bf0*/  @P2 STG.E.U16 desc[UR36][R8.64], R26 ;  /* 0x0000001a08002986 */ /* 0x000fe2000c101524 */
[----:B------:R-:W-:Y:S01]  /*4c00*/  F2FP.F16.F32.PACK_AB R29, RZ, R29 ;  /* 0x0000001dff1d723e */ /* 0x000fe200000000ff */
[-C--:B------:R-:W-:Y:S01]  /*4c10*/  FMUL R38, R38, R23.reuse ;  /* 0x0000001726267220 */ /* 0x080fe20000400000 */
[----:B------:R-:W-:Y:S01]  /*4c20*/  ISETP.GT.AND P2, PT, R3, 0x8, P1 ;  /* 0x000000080300780c */ /* 0x000fe20000f44270 */
[----:B------:R-:W-:Y:S01]  /*4c30*/  @P4 STG.E.U16 desc[UR36][R8.64+0x2], R27 ;  /* 0x0000021b08004986 */ /* 0x000fe2000c101524 */
[----:B------:R-:W-:Y:S01]  /*4c40*/  ISETP.GT.AND P1, PT, R4, 0x10, PT ;  /* 0x000000100400780c */ /* 0x000fe20003f24270 */
[-C--:B------:R-:W-:Y:S01]  /*4c50*/  FMUL R39, R39, R23.reuse ;  /* 0x0000001727277220 */ /* 0x080fe20000400000 */
[----:B------:R-:W-:Y:S01]  /*4c60*/  F2FP.F16.F32.PACK_AB R30, RZ, R30 ;  /* 0x0000001eff1e723e */ /* 0x000fe200000000ff */
[----:B------:R-:W-:Y:S01]  /*4c70*/  @P5 STG.E.U16 desc[UR36][R6.64+0x10], R28 ;  /* 0x0000101c06005986 */ /* 0x000fe2000c101524 */
[C---:B------:R-:W-:Y:S01]  /*4c80*/  ISETP.GT.AND P4, PT, R3.reuse, RZ, P1 ;  /* 0x000000ff0300720c */ /* 0x040fe20000f84270 */
[----:B------:R-:W-:Y:S01]  /*4c90*/  FMUL R40, R40, R23 ;  /* 0x0000001728287220 */ /* 0x000fe20000400000 */
[----:B------:R-:W-:Y:S01]  /*4ca0*/  F2FP.F16.F32.PACK_AB R31, RZ, R31 ;  /* 0x0000001fff1f723e */ /* 0x000fe200000000ff */
[----:B------:R-:W-:Y:S01]  /*4cb0*/  @P3 STG.E.U16 desc[UR36][R6.64+0x12], R29 ;  /* 0x0000121d06003986 */ /* 0x000fe2000c101524 */
[----:B------:R-:W-:Y:S01]  /*4cc0*/  ISETP.GT.AND P3, PT, R3, 0x8, P0 ;  /* 0x000000080300780c */ /* 0x000fe20000764270 */
[-C--:B------:R-:W-:Y:S01]  /*4cd0*/  FMUL R41, R41, R23.reuse ;  /* 0x0000001729297220 */ /* 0x080fe20000400000 */
[----:B------:R-:W-:Y:S01]  /*4ce0*/  ISETP.GT.AND P0, PT, R4, 0x11, PT ;  /* 0x000000110400780c */ /* 0x000fe20003f04270 */
[----:B------:R-:W-:Y:S01]  /*4cf0*/  @P2 STG.E.U16 desc[UR36][R8.64+0x10], R30 ;  /* 0x0000101e08002986 */ /* 0x000fe2000c101524 */
[----:B------:R-:W-:Y:S01]  /*4d00*/  F2FP.F16.F32.PACK_AB R32, RZ, R32 ;  /* 0x00000020ff20723e */ /* 0x000fe200000000ff */
[-C--:B------:R-:W-:Y:S01]  /*4d10*/  FMUL R42, R42, R23.reuse ;  /* 0x000000172a2a7220 */ /* 0x080fe20000400000 */
[----:B------:R-:W-:Y:S01]  /*4d20*/  ISETP.GT.AND P5, PT, R3, RZ, P0 ;  /* 0x000000ff0300720c */ /* 0x000fe200007a4270 */
[-C--:B------:R-:W-:Y:S01]  /*4d30*/  FMUL R43, R43, R23.reuse ;  /* 0x000000172b2b7220 */ /* 0x080fe20000400000 */
[----:B------:R-:W-:Y:S01]  /*4d40*/  ISETP.GT.AND P2, PT, R3, 0x8, P1 ;  /* 0x000000080300780c */ /* 0x000fe20000f44270 */
[-C--:B------:R-:W-:Y:S01]  /*4d50*/  FMUL R44, R44, R23.reuse ;  /* 0x000000172c2c7220 */ /* 0x080fe20000400000 */
[----:B------:R-:W-:Y:S01]  /*4d60*/  ISETP.GT.AND P1, PT, R4, 0x18, PT ;  /* 0x000000180400780c */ /* 0x000fe20003f24270 */
[----:B------:R-:W-:Y:S01]  /*4d70*/  FMUL R45, R45, R23 ;  /* 0x000000172d2d7220 */ /* 0x000fe20000400000 */
[----:B------:R-:W-:Y:S01]  /*4d80*/  F2FP.F16.F32.PACK_AB R33, RZ, R33 ;  /* 0x00000021ff21723e */ /* 0x000fe200000000ff */
[----:B------:R-:W-:Y:S01]  /*4d90*/  @P3 STG.E.U16 desc[UR36][R8.64+0x12], R31 ;  /* 0x0000121f08003986 */ /* 0x000fe2000c101524 */
[C---:B------:R-:W-:Y:S01]  /*4da0*/  ISETP.GT.AND P3, PT, R3.reuse, 0x8, P0 ;  /* 0x000000080300780c */ /* 0x040fe20000764270 */
[-C--:B------:R-:W-:Y:S01]  /*4db0*/  FMUL R46, R46, R23.reuse ;  /* 0x000000172e2e7220 */ /* 0x080fe20000400000 */
[----:B------:R-:W-:Y:S01]  /*4dc0*/  ISETP.GT.AND P0, PT, R4, 0x19, PT ;  /* 0x000000190400780c */ /* 0x000fe20003f04270 */
[----:B------:R-:W-:Y:S01]  /*4dd0*/  @P4 STG.E.U16 desc[UR36][R6.64+0x20], R32 ;  /* 0x0000202006004986 */ /* 0x000fe2000c101524 */
[----:B------:R-:W-:Y:S01]  /*4de0*/  ISETP.GT.AND P4, PT, R3, RZ, P1 ;  /* 0x000000ff0300720c */ /* 0x000fe20000f84270 */
[-C--:B------:R-:W-:Y:S01]  /*4df0*/  FMUL R47, R47, R23.reuse ;  /* 0x000000172f2f7220 */ /* 0x080fe20000400000 */
[----:B------:R-:W-:Y:S01]  /*4e00*/  F2FP.F16.F32.PACK_AB R34, RZ, R34 ;  /* 0x00000022ff22723e */ /* 0x000fe200000000ff */
[----:B------:R-:W-:Y:S01]  /*4e10*/  @P5 STG.E.U16 desc[UR36][R6.64+0x22], R33 ;  /* 0x0000222106005986 */ /* 0x000fe2000c101524 */
[----:B------:R-:W-:Y:S01]  /*4e20*/  ISETP.GT.AND P5, PT, R3, RZ, P0 ;  /* 0x000000ff0300720c */ /* 0x000fe200007a4270 */
[----:B------:R-:W-:Y:S01]  /*4e30*/  FMUL R48, R48, R23 ;  /* 0x0000001730307220 */ /* 0x000fe20000400000 */
[----:B------:R-:W-:Y:S01]  /*4e40*/  F2FP.F16.F32.PACK_AB R35, RZ, R35 ;  /* 0x00000023ff23723e */ /* 0x000fe200000000ff */
[----:B------:R-:W-:Y:S01]  /*4e50*/  @P2 STG.E.U16 desc[UR36][R8.64+0x20], R34 ;  /* 0x0000202208002986 */ /* 0x000fe2000c101524 */
[----:B------:R-:W-:Y:S01]  /*4e60*/  F2FP.F16.F32.PACK_AB R36, RZ, R36 ;  /* 0x00000024ff24723e */ /* 0x000fe200000000ff */
[-C--:B------:R-:W-:Y:S01]  /*4e70*/  FMUL R49, R49, R23.reuse ;  /* 0x0000001731317220 */ /* 0x080fe20000400000 */
[C---:B------:R-:W-:Y:S01]  /*4e80*/  ISETP.GT.AND P2, PT, R3.reuse, 0x8, P1 ;  /* 0x000000080300780c */ /* 0x040fe20000f44270 */
[----:B------:R-:W-:Y:S01]  /*4e90*/  @P3 STG.E.U16 desc[UR36][R8.64+0x22], R35 ;  /* 0x0000222308003986 */ /* 0x000fe2000c101524 */
[----:B------:R-:W-:Y:S01]  /*4ea0*/  ISETP.GT.AND P1, PT, R4, 0x20, PT ;  /* 0x000000200400780c */ /* 0x000fe20003f24270 */
[----:B------:R-:W-:Y:S01]  /*4eb0*/  FMUL R50, R50, R23 ;  /* 0x0000001732327220 */ /* 0x000fe20000400000 */
[----:B------:R-:W-:Y:S01]  /*4ec0*/  F2FP.F16.F32.PACK_AB R37, RZ, R37 ;  /* 0x00000025ff25723e */ /* 0x000fe200000000ff */
[----:B------:R-:W-:Y:S01]  /*4ed0*/  @P4 STG.E.U16 desc[UR36][R6.64+0x30], R36 ;  /* 0x0000302406004986 */ /* 0x000fe2000c101524 */
[----:B------:R-:W-:Y:S01]  /*4ee0*/  ISETP.GT.AND P3, PT, R3, 0x8, P0 ;  /* 0x000000080300780c */ /* 0x000fe20000764270 */
[-C--:B------:R-:W-:Y:S01]  /*4ef0*/  FMUL R51, R51, R23.reuse ;  /* 0x0000001733337220 */ /* 0x080fe20000400000 */
[----:B------:R-:W-:Y:S01]  /*4f00*/  ISETP.GT.AND P0, PT, R4, 0x21, PT ;  /* 0x000000210400780c */ /* 0x000fe20003f04270 */
[----:B------:R-:W-:Y:S01]  /*4f10*/  @P5 STG.E.U16 desc[UR36][R6.64+0x32], R37 ;  /* 0x0000322506005986 */ /* 0x000fe2000c101524 */
[----:B------:R-:W-:Y:S01]  /*4f20*/  ISETP.GT.AND P4, PT, R3, RZ, P1 ;  /* 0x000000ff0300720c */ /* 0x000fe20000f84270 */
[-C--:B------:R-:W-:Y:S01]  /*4f30*/  FMUL R52, R52, R23.reuse ;  /* 0x0000001734347220 */ /* 0x080fe20000400000 */
[----:B------:R-:W-:Y:S01]  /*4f40*/  F2FP.F16.F32.PACK_AB R38, RZ, R38 ;  /* 0x00000026ff26723e */ /* 0x000fe200000000ff */
[-C--:B------:R-:W-:Y:S01]  /*4f50*/  FMUL R53, R53, R23.reuse ;  /* 0x0000001735357220 */ /* 0x080fe20000400000 */
        /* <DEDUP_REMOVED lines=113> */
[----:B------:R-:W-:Y:S01]  /*5670*/  FMUL R87, R87, R23 ;  /* 0x0000001757577220 */ /* 0x000fe20000400000 */
[----:B------:R-:W-:Y:S01]  /*5680*/  ISETP.GT.AND P0, PT, R4, 0x51, PT ;  /* 0x000000510400780c */ /* 0x000fe20003f04270 */
[----:B------:R-:W-:Y:S01]  /*5690*/  @P5 STG.E.U16 desc[UR36][R6.64+0x92], R61 ;  /* 0x0000923d06005986 */ /* 0x000fe2000c101524 */
[----:B------:R-:W-:-:S02]  /*56a0*/  ISETP.GT.AND P4, PT, R3, RZ, P1 ;  /* 0x000000ff0300720c */ /* 0x000fc40000f84270 */
[----:B------:R-:W-:Y:S02]  /*56b0*/  F2FP.F16.F32.PACK_AB R62, RZ, R62 ;  /* 0x0000003eff3e723e */ /* 0x000fe400000000ff */
[C---:B------:R-:W-:Y:S02]  /*56c0*/  ISETP.GT.AND P5, PT, R3.reuse, RZ, P0 ;  /* 0x000000ff0300720c */ /* 0x040fe400007a4270 */
[----:B------:R-:W-:Y:S01]  /*56d0*/  F2FP.F16.F32.PACK_AB R63, RZ, R63 ;  /* 0x0000003fff3f723e */ /* 0x000fe200000000ff */
[----:B------:R-:W-:Y:S01]  /*56e0*/  @P2 STG.E.U16 desc[UR36][R8.64+0x90], R62 ;  /* 0x0000903e08002986 */ /* 0x000fe2000c101524 */
[----:B------:R-:W-:Y:S02]  /*56f0*/  F2FP.F16.F32.PACK_AB R64, RZ, R64 ;  /* 0x00000040ff40723e */ /* 0x000fe400000000ff */
[----:B------:R-:W-:Y:S01]  /*5700*/  ISETP.GT.AND P2, PT, R3, 0x8, P1 ;  /* 0x000000080300780c */ /* 0x000fe20000f44270 */
[----:B------:R-:W-:Y:S01]  /*5710*/  @P3 STG.E.U16 desc[UR36][R8.64+0x92], R63 ;  /* 0x0000923f08003986 */ /* 0x000fe2000c101524 */
[----:B------:R-:W-:-:S02]  /*5720*/  ISETP.GT.AND P1, PT, R4, 0x58, PT ;  /* 0x000000580400780c */ /* 0x000fc40003f24270 */
[----:B------:R-:W-:Y:S01]  /*5730*/  F2FP.F16.F32.PACK_AB R65, RZ, R65 ;  /* 0x00000041ff41723e */ /* 0x000fe200000000ff */
[----:B------:R-:W-:Y:S01]  /*5740*/  @P4 STG.E.U16 desc[UR36][R6.64+0xa0], R64 ;  /* 0x0000a04006004986 */ /* 0x000fe2000c101524 */
[C---:B------:R-:W-:Y:S02]  /*5750*/  ISETP.GT.AND P3, PT, R3.reuse, 0x8, P0 ;  /* 0x000000080300780c */ /* 0x040fe40000764270 */
[----:B------:R-:W-:Y:S01]  /*5760*/  ISETP.GT.AND P0, PT, R4, 0x59, PT ;  /* 0x000000590400780c */ /* 0x000fe20003f04270 */
[----:B------:R-:W-:Y:S01]  /*5770*/  @P5 STG.E.U16 desc[UR36][R6.64+0xa2], R65 ;  /* 0x0000a24106005986 */ /* 0x000fe2000c101524 */
[C---:B------:R-:W-:Y:S02]  /*5780*/  ISETP.GT.AND P4, PT, R3.reuse, RZ, P1 ;  /* 0x000000ff0300720c */ /* 0x040fe40000f84270 */
[----:B------:R-:W-:Y:S02]  /*5790*/  F2FP.F16.F32.PACK_AB R66, RZ, R66 ;  /* 0x00000042ff42723e */ /* 0x000fe400000000ff */
[----:B------:R-:W-:-:S02]  /*57a0*/  ISETP.GT.AND P5, PT, R3, RZ, P0 ;  /* 0x000000ff0300720c */ /* 0x000fc400007a4270 */
[----:B------:R-:W-:Y:S01]  /*57b0*/  F2FP.F16.F32.PACK_AB R67, RZ, R67 ;  /* 0x00000043ff43723e */ /* 0x000fe200000000ff */
[----:B------:R-:W-:Y:S01]  /*57c0*/  @P2 STG.E.U16 desc[UR36][R8.64+0xa0], R66 ;  /* 0x0000a04208002986 */ /* 0x000fe2000c101524 */
[----:B------:R-:W-:Y:S02]  /*57d0*/  F2FP.F16.F32.PACK_AB R68, RZ, R68 ;  /* 0x00000044ff44723e */ /* 0x000fe400000000ff */
[C---:B------:R-:W-:Y:S01]  /*57e0*/  ISETP.GT.AND P2, PT, R3.reuse, 0x8, P1 ;  /* 0x000000080300780c */ /* 0x040fe20000f44270 */
[----:B------:R-:W-:Y:S01]  /*57f0*/  @P3 STG.E.U16 desc[UR36][R8.64+0xa2], R67 ;  /* 0x0000a24308003986 */ /* 0x000fe2000c101524 */
[----:B------:R-:W-:Y:S02]  /*5800*/  ISETP.GT.AND P1, PT, R4, 0x60, PT ;  /* 0x000000600400780c */ /* 0x000fe40003f24270 */
[----:B------:R-:W-:Y:S01]  /*5810*/  F2FP.F16.F32.PACK_AB R69, RZ, R69 ;  /* 0x00000045ff45723e */ /* 0x000fe200000000ff */
[----:B------:R-:W-:Y:S01]  /*5820*/  @P4 STG.E.U16 desc[UR36][R6.64+0xb0], R68 ;  /* 0x0000b04406004986 */ /* 0x000fe2000c101524 */
[----:B------:R-:W-:-:S02]  /*5830*/  ISETP.GT.AND P3, PT, R3, 0x8, P0 ;  /* 0x000000080300780c */ /* 0x000fc40000764270 */
[----:B------:R-:W-:Y:S01]  /*5840*/  ISETP.GT.AND P0, PT, R4, 0x61, PT ;  /* 0x000000610400780c */ /* 0x000fe20003f04270 */
[----:B------:R-:W-:Y:S01]  /*5850*/  @P5 STG.E.U16 desc[UR36][R6.64+0xb2], R69 ;  /* 0x0000b24506005986 */ /* 0x000fe2000c101524 */
[C---:B------:R-:W-:Y:S02]  /*5860*/  ISETP.GT.AND P4, PT, R3.reuse, RZ, P1 ;  /* 0x000000ff0300720c */ /* 0x040fe40000f84270 */
[----:B------:R-:W-:Y:S02]  /*5870*/  ISETP.GT.AND P5, PT, R3, RZ, P0 ;  /* 0x000000ff0300720c */ /* 0x000fe400007a4270 */
[----:B------:R-:W-:Y:S02]  /*5880*/  F2FP.F16.F32.PACK_AB R70, RZ, R70 ;  /* 0x00000046ff46723e */ /* 0x000fe400000000ff */
[----:B------:R-:W-:Y:S02]  /*5890*/  F2FP.F16.F32.PACK_AB R71, RZ, R71 ;  /* 0x00000047ff47723e */ /* 0x000fe400000000ff */
[----:B------:R-:W-:Y:S01]  /*58a0*/  F2FP.F16.F32.PACK_AB R72, RZ, R72 ;  /* 0x00000048ff48723e */ /* 0x000fe200000000ff */
[----:B------:R-:W-:Y:S01]  /*58b0*/  @P2 STG.E.U16 desc[UR36][R8.64+0xb0], R70 ;  /* 0x0000b04608002986 */ /* 0x000fe2000c101524 */
[----:B------:R-:W-:-:S02]  /*58c0*/  F2FP.F16.F32.PACK_AB R73, RZ, R73 ;  /* 0x00000049ff49723e */ /* 0x000fc400000000ff */
[C---:B------:R-:W-:Y:S01]  /*58d0*/  ISETP.GT.AND P1, PT, R3.reuse, 0x8, P1 ;  /* 0x000000080300780c */ /* 0x040fe20000f24270 */
[----:B------:R-:W-:Y:S01]  /*58e0*/  @P3 STG.E.U16 desc[UR36][R8.64+0xb2], R71 ;  /* 0x0000b24708003986 */ /* 0x000fe2000c101524 */
[C---:B------:R-:W-:Y:S02]  /*58f0*/  ISETP.GT.AND P2, PT, R3.reuse, 0x8, P0 ;  /* 0x000000080300780c */ /* 0x040fe40000744270 */
[C---:B------:R-:W-:Y:S01]  /*5900*/  ISETP.GT.AND P0, PT, R4.reuse, 0x69, PT ;  /* 0x000000690400780c */ /* 0x040fe20003f04270 */
[----:B------:R-:W-:Y:S01]  /*5910*/  @P4 STG.E.U16 desc[UR36][R6.64+0xc0], R72 ;  /* 0x0000c04806004986 */ /* 0x000fe2000c101524 */
[----:B------:R-:W-:Y:S02]  /*5920*/  ISETP.GT.AND P4, PT, R4, 0x68, PT ;  /* 0x000000680400780c */ /* 0x000fe40003f84270 */
[----:B------:R-:W-:Y:S01]  /*5930*/  F2FP.F16.F32.PACK_AB R74, RZ, R74 ;  /* 0x0000004aff4a723e */ /* 0x000fe200000000ff */
[----:B------:R-:W-:Y:S01]  /*5940*/  @P5 STG.E.U16 desc[UR36][R6.64+0xc2], R73 ;  /* 0x0000c24906005986 */ /* 0x000fe2000c101524 */
[----:B------:R-:W-:-:S02]  /*5950*/  ISETP.GT.AND P5, PT, R3, RZ, P4 ;  /* 0x000000ff0300720c */ /* 0x000fc400027a4270 */
[C---:B------:R-:W-:Y:S01]  /*5960*/  ISETP.GT.AND P3, PT, R3.reuse, RZ, P0 ;  /* 0x000000ff0300720c */ /* 0x040fe20000764270 */
[----:B------:R-:W-:Y:S01]  /*5970*/  @P1 STG.E.U16 desc[UR36][R8.64+0xc0], R74 ;  /* 0x0000c04a08001986 */ /* 0x000fe2000c101524 */
[----:B------:R-:W-:Y:S02]  /*5980*/  F2FP.F16.F32.PACK_AB R75, RZ, R75 ;  /* 0x0000004bff4b723e */ /* 0x000fe400000000ff */
[----:B------:R-:W-:Y:S02]  /*5990*/  F2FP.F16.F32.PACK_AB R76, RZ, R76 ;  /* 0x0000004cff4c723e */ /* 0x000fe400000000ff */
[C---:B------:R-:W-:Y:S01]  /*59a0*/  ISETP.GT.AND P4, PT, R3.reuse, 0x8, P4 ;  /* 0x000000080300780c */ /* 0x040fe20002784270 */
[----:B------:R-:W-:Y:S01]  /*59b0*/  @P2 STG.E.U16 desc[UR36][R8.64+0xc2], R75 ;  /* 0x0000c24b08002986 */ /* 0x000fe2000c101524 */
[----:B------:R-:W-:Y:S02]  /*59c0*/  F2FP.F16.F32.PACK_AB R77, RZ, R77 ;  /* 0x0000004dff4d723e */ /* 0x000fe400000000ff */
[----:B------:R-:W-:Y:S01]  /*59d0*/  ISETP.GT.AND P2, PT, R4, 0x71, PT ;  /* 0x000000710400780c */ /* 0x000fe20003f44270 */
[----:B------:R-:W-:Y:S01]  /*59e0*/  @P5 STG.E.U16 desc[UR36][R6.64+0xd0], R76 ;  /* 0x0000d04c06005986 */ /* 0x000fe2000c101524 */
[----:B------:R-:W-:-:S02]  /*59f0*/  ISETP.GT.AND P5, PT, R3, 0x8, P0 ;  /* 0x000000080300780c */ /* 0x000fc400007a4270 */
[C---:B------:R-:W-:Y:S01]  /*5a00*/  ISETP.GT.AND P1, PT, R4.reuse, 0x78, PT ;  /* 0x000000780400780c */ /* 0x040fe20003f24270 */
[----:B------:R-:W-:Y:S01]  /*5a10*/  @P3 STG.E.U16 desc[UR36][R6.64+0xd2], R77 ;  /* 0x0000d24d06003986 */ /* 0x000fe2000c101524 */
[C---:B------:R-:W-:Y:S02]  /*5a20*/  ISETP.GT.AND P3, PT, R4.reuse, 0x70, PT ;  /* 0x000000700400780c */ /* 0x040fe40003f64270 */
[----:B------:R-:W-:Y:S01]  /*5a30*/  ISETP.GT.AND P0, PT, R4, 0x79, PT ;  /* 0x000000790400780c */ /* 0x000fe20003f04270 */
[----:B------:R-:W-:Y:S01]  /*5a40*/  @P4 IMAD.MOV.U32 R4, RZ, RZ, R8 ;  /* 0x000000ffff044224 */ /* 0x000fe200078e0008 */
[----:B------:R-:W-:Y:S01]  /*5a50*/  F2FP.F16.F32.PACK_AB R78, RZ, R78 ;  /* 0x0000004eff4e723e */ /* 0x000fe200000000ff */
[----:B------:R-:W-:Y:S01]  /*5a60*/  @P4 IMAD.MOV.U32 R5, RZ, RZ, R9 ;  /* 0x000000ffff054224 */ /* 0x000fe200078e0009 */
[----:B------:R-:W-:Y:S02]  /*5a70*/  F2FP.F16.F32.PACK_AB R79, RZ, R79 ;  /* 0x0000004fff4f723e */ /* 0x000fe400000000ff */
[----:B------:R-:W-:-:S02]  /*5a80*/  F2FP.F16.F32.PACK_AB R80, RZ, R80 ;  /* 0x00000050ff50723e */ /* 0x000fc400000000ff */
[----:B------:R0:W-:Y:S01]  /*5a90*/  @P4 STG.E.U16 desc[UR36][R4.64+0xd0], R78 ;  /* 0x0000d04e04004986 */ /* 0x0001e2000c101524 */
[C---:B------:R-:W-:Y:S02]  /*5aa0*/  ISETP.GT.AND P4, PT, R3.reuse, RZ, P2 ;  /* 0x000000ff0300720c */ /* 0x040fe40001784270 */
[----:B------:R-:W-:Y:S02]  /*5ab0*/  F2FP.F16.F32.PACK_AB R81, RZ, R81 ;  /* 0x00000051ff51723e */ /* 0x000fe400000000ff */
[----:B------:R-:W-:Y:S02]  /*5ac0*/  ISETP.GT.AND P2, PT, R3, 0x8, P2 ;  /* 0x000000080300780c */ /* 0x000fe40001744270 */
[----:B------:R-:W-:Y:S02]  /*5ad0*/  F2FP.F16.F32.PACK_AB R82, RZ, R82 ;  /* 0x00000052ff52723e */ /* 0x000fe400000000ff */
[----:B------:R-:W-:Y:S02]  /*5ae0*/  F2FP.F16.F32.PACK_AB R83, RZ, R83 ;  /* 0x00000053ff53723e */ /* 0x000fe400000000ff */
[----:B------:R-:W-:Y:S01]  /*5af0*/  F2FP.F16.F32.PACK_AB R84, RZ, R84 ;  /* 0x00000054ff54723e */ /* 0x000fe200000000ff */
[----:B0-----:R-:W-:Y:S01]  /*5b00*/  @P5 IMAD.MOV.U32 R4, RZ, RZ, R8 ;  /* 0x000000ffff045224 */ /* 0x001fe200078e0008 */
[----:B------:R-:W-:Y:S01]  /*5b10*/  F2FP.F16.F32.PACK_AB R85, RZ, R85 ;  /* 0x00000055ff55723e */ /* 0x000fe200000000ff */
[----:B------:R-:W-:Y:S01]  /*5b20*/  @P5 IMAD.MOV.U32 R5, RZ, RZ, R9 ;  /* 0x000000ffff055224 */ /* 0x000fe200078e0009 */
[----:B------:R-:W-:-:S02]  /*5b30*/  F2FP.F16.F32.PACK_AB R86, RZ, R86 ;  /* 0x00000056ff56723e */ /* 0x000fc400000000ff */
[----:B------:R-:W-:Y:S02]  /*5b40*/  F2FP.F16.F32.PACK_AB R87, RZ, R87 ;  /* 0x00000057ff57723e */ /* 0x000fe400000000ff */
[----:B------:R0:W-:Y:S01]  /*5b50*/  @P5 STG.E.U16 desc[UR36][R4.64+0xd2], R79 ;  /* 0x0000d24f04005986 */ /* 0x0001e2000c101524 */
[C---:B------:R-:W-:Y:S02]  /*5b60*/  ISETP.GT.AND P5, PT, R3.reuse, RZ, P3 ;  /* 0x000000ff0300720c */ /* 0x040fe40001fa4270 */
[----:B------:R-:W-:-:S11]  /*5b70*/  ISETP.GT.AND P3, PT, R3, 0x8, P3 ;  /* 0x000000080300780c */ /* 0x000fd60001f64270 */
[----:B0-----:R-:W-:Y:S02]  /*5b80*/  @P5 IMAD.MOV.U32 R4, RZ, RZ, R6 ;  /* 0x000000ffff045224 */ /* 0x001fe400078e0006 */
[----:B------:R-:W-:-:S05]  /*5b90*/  @P5 IMAD.MOV.U32 R5, RZ, RZ, R7 ;  /* 0x000000ffff055224 */ /* 0x000fca00078e0007 */
[----:B------:R0:W-:Y:S01]  /*5ba0*/  @P5 STG.E.U16 desc[UR36][R4.64+0xe0], R80 ;  /* 0x0000e05004005986 */ /* 0x0001e2000c101524 */
[C---:B------:R-:W-:Y:S02]  /*5bb0*/  ISETP.GT.AND P5, PT, R3.reuse, RZ, P0 ;  /* 0x000000ff0300720c */ /* 0x040fe400007a4270 */
[----:B------:R-:W-:Y:S01]  /*5bc0*/  ISETP.GT.AND P0, PT, R3, 0x8, P0 ;  /* 0x000000080300780c */ /* 0x000fe20000704270 */
[----:B0-----:R-:W-:Y:S02]  /*5bd0*/  @P4 IMAD.MOV.U32 R4, RZ, RZ, R6 ;  /* 0x000000ffff044224 */ /* 0x001fe400078e0006 */
[----:B------:R-:W-:-:S05]  /*5be0*/  @P4 IMAD.MOV.U32 R5, RZ, RZ, R7 ;  /* 0x000000ffff054224 */ /* 0x000fca00078e0007 */
[----:B------:R0:W-:Y:S01]  /*5bf0*/  @P4 STG.E.U16 desc[UR36][R4.64+0xe2], R81 ;  /* 0x0000e25104004986 */ /* 0x0001e2000c101524 */
[C---:B------:R-:W-:Y:S02]  /*5c00*/  ISETP.GT.AND P4, PT, R3.reuse, RZ, P1 ;  /* 0x000000ff0300720c */ /* 0x040fe40000f84270 */
[----:B------:R-:W-:Y:S01]  /*5c10*/  ISETP.GT.AND P1, PT, R3, 0x8, P1 ;  /* 0x000000080300780c */ /* 0x000fe20000f24270 */
[----:B0-----:R-:W-:Y:S02]  /*5c20*/  @P3 IMAD.MOV.U32 R4, RZ, RZ, R8 ;  /* 0x000000ffff043224 */ /* 0x001fe400078e0008 */
[----:B------:R-:W-:-:S05]  /*5c30*/  @P3 IMAD.MOV.U32 R5, RZ, RZ, R9 ;  /* 0x000000ffff053224 */ /* 0x000fca00078e0009 */
[----:B------:R0:W-:Y:S02]  /*5c40*/  @P3 STG.E.U16 desc[UR36][R4.64+0xe0], R82 ;  /* 0x0000e05204003986 */ /* 0x0001e4000c101524 */
[----:B0-----:R-:W-:Y:S02]  /*5c50*/  @P2 IMAD.MOV.U32 R4, RZ, RZ, R8 ;  /* 0x000000ffff042224 */ /* 0x001fe400078e0008 */
[----:B------:R-:W-:-:S05]  /*5c60*/  @P2 IMAD.MOV.U32 R5, RZ, RZ, R9 ;  /* 0x000000ffff052224 */ /* 0x000fca00078e0009 */
[----:B------:R0:W-:Y:S02]  /*5c70*/  @P2 STG.E.U16 desc[UR36][R4.64+0xe2], R83 ;  /* 0x0000e25304002986 */ /* 0x0001e4000c101524 */
[----:B0-----:R-:W-:Y:S02]  /*5c80*/  @P4 IMAD.MOV.U32 R4, RZ, RZ, R6 ;  /* 0x000000ffff044224 */ /* 0x001fe400078e0006 */
[----:B------:R-:W-:-:S05]  /*5c90*/  @P4 IMAD.MOV.U32 R5, RZ, RZ, R7 ;  /* 0x000000ffff054224 */ /* 0x000fca00078e0007 */
[----:B------:R0:W-:Y:S04]  /*5ca0*/  @P4 STG.E.U16 desc[UR36][R4.64+0xf0], R84 ;  /* 0x0000f05404004986 */ /* 0x0001e8000c101524 */
[----:B------:R1:W-:Y:S01]  /*5cb0*/  @P5 STG.E.U16 desc[UR36][R6.64+0xf2], R85 ;  /* 0x0000f25506005986 */ /* 0x0003e2000c101524 */
[----:B0-----:R-:W-:Y:S02]  /*5cc0*/  @P1 IMAD.MOV.U32 R4, RZ, RZ, R8 ;  /* 0x000000ffff041224 */ /* 0x001fe400078e0008 */
[----:B------:R-:W-:-:S05]  /*5cd0*/  @P1 IMAD.MOV.U32 R5, RZ, RZ, R9 ;  /* 0x000000ffff051224 */ /* 0x000fca00078e0009 */
[----:B------:R1:W-:Y:S04]  /*5ce0*/  @P1 STG.E.U16 desc[UR36][R4.64+0xf0], R86 ;  /* 0x0000f05604001986 */ /* 0x0003e8000c101524 */
[----:B------:R1:W-:Y:S02]  /*5cf0*/  @P0 STG.E.U16 desc[UR36][R8.64+0xf2], R87 ;  /* 0x0000f25708000986 */ /* 0x0003e4000c101524 */
.L_x_155:
[----:B------:R-:W-:Y:S05]  /*5d00*/  BSYNC B0 ;  /* 0x0000000000007941 */ /* 0x000fea0003800000 */
.L_x_29:
[----:B------:R-:W-:Y:S01]  /*5d10*/  ULDC UR4, c[0x0][0xc] ;  /* 0x0000030000047ab9 */ /* 0x000fe20000000800 */
[----:B------:R-:W-:Y:S01]  /*5d20*/  ULDC UR5, c[0x0][0x10] ;  /* 0x0000040000057ab9 */ /* 0x000fe20000000800 */
[----:B------:R-:W0:Y:S01]  /*5d30*/  LDC R3, c[0x0][0x14] ;  /* 0x00000500ff037b82 */ /* 0x000e220000000800 */
[----:B------:R-:W-:Y:S01]  /*5d40*/  UIMAD.WIDE.U32 UR4, UR4, UR5, URZ ;  /* 0x00000005040472a5 */ /* 0x000fe2000f8e003f */
[----:B------:R-:W-:Y:S02]  /*5d50*/  IMAD.MOV.U32 R92, RZ, RZ, -0x1 ;  /* 0xffffffffff5c7424 */ /* 0x000fe400078e00ff */
[----:B------:R-:W-:-:S03]  /*5d60*/  IMAD.MOV.U32 R89, RZ, RZ, -0x1 ;  /* 0xffffffffff597424 */ /* 0x000fc600078e00ff */
[----:B0-----:R-:W-:-:S04]  /*5d70*/  IMAD.WIDE.U32 R16, R3, UR4, R16 ;  /* 0x0000000403107c25 */ /* 0x001fc8000f8e0010 */
[----:B------:R-:W-:Y:S01]  /*5d80*/  IMAD R3, R3, UR5, RZ ;  /* 0x0000000503037c24 */ /* 0x000fe2000f8e02ff */
[----:B------:R-:W-:Y:S02]  /*5d90*/  ULDC.64 UR4, c[0x0][0x650] ;  /* 0x0001940000047ab9 */ /* 0x000fe40000000a00 */
[----:B------:R-:W-:Y:S01]  /*5da0*/  ISETP.GE.U32.AND P0, PT, R16, UR4, PT ;  /* 0x0000000410007c0c */ /* 0x000fe2000bf06070 */
[--C-:B------:R-:W-:Y:S01]  /*5db0*/  IMAD.IADD R17, R17, 0x1, R3.reuse ;  /* 0x0000000111117824 */ /* 0x100fe200078e0203 */
[----:B------:R-:W-:-:S04]  /*5dc0*/  PRMT R3, RZ, 0x7610, R3 ;  /* 0x00007610ff037816 */ /* 0x000fc80000000003 */
[----:B------:R-:W-:-:S13]  /*5dd0*/  ISETP.GE.U32.AND.EX P0, PT, R17, UR5, PT, P0 ;  /* 0x0000000511007c0c */ /* 0x000fda000bf06100 */
[----:B------:R-:W-:Y:S05]  /*5de0*/  @P0 BRA `(.L_x_156) ;  /* 0x0000000400640947 */ /* 0x000fea0003800000 */
[----:B---3--:R-:W0:Y:S01]  /*5df0*/  S2R R12, SR_CTAID.X ;  /* 0x00000000000c7919 */ /* 0x008e220000002500 */
[----:B------:R-:W3:Y:S01]  /*5e00*/  LDC.64 R10, c[0x0][0x628] ;  /* 0x00018a00ff0a7b82 */ /* 0x000ee20000000a00 */
[----:B------:R-:W-:Y:S01]  /*5e10*/  ULDC UR4, c[0x0][0x150] ;  /* 0x0000540000047ab9 */ /* 0x000fe20000000800 */
[----:B-12-4-:R-:W-:Y:S01]  /*5e20*/  IMAD.MOV.U32 R8, RZ, RZ, R16 ;  /* 0x000000ffff087224 */ /* 0x016fe200078e0010 */
[----:B-----5:R-:W1:Y:S01]  /*5e30*/  S2R R24, SR_CTAID.Y ;  /* 0x0000000000187919 */ /* 0x020e620000002600 */
[----:B------:R-:W-:-:S04]  /*5e40*/  IMAD.MOV.U32 R9, RZ, RZ, R17 ;  /* 0x000000ffff097224 */ /* 0x000fc800078e0011 */
[----:B------:R-:W2:Y:S08]  /*5e50*/  LDC R21, c[0x0][0x144] ;  /* 0x00005100ff157b82 */ /* 0x000eb00000000800 */
[----:B------:R-:W4:Y:S08]  /*5e60*/  LDC R0, c[0x0][0x630] ;  /* 0x00018c00ff007b82 */ /* 0x000f300000000800 */
[----:B------:R-:W1:Y:S01]  /*5e70*/  LDC.64 R14, c[0x0][0x620] ;  /* 0x00018800ff0e7b82 */ /* 0x000e620000000a00 */
[----:B---3--:R-:W-:-:S04]  /*5e80*/  ISETP.NE.U32.AND P0, PT, R10, RZ, PT ;  /* 0x000000ff0a00720c */ /* 0x008fc80003f05070 */
[----:B------:R-:W-:Y:S02]  /*5e90*/  ISETP.NE.AND.EX P0, PT, R11, RZ, PT, P0 ;  /* 0x000000ff0b00720c */ /* 0x000fe40003f05300 */
[----:B0-----:R-:W-:-:S05]  /*5ea0*/  I2FP.F32.U32 R3, R12 ;  /* 0x0000000c00037245 */ /* 0x001fca0000201000 */
[----:B------:R-:W-:-:S04]  /*5eb0*/  FMUL R3, R3, UR4 ;  /* 0x0000000403037c20 */ /* 0x000fc80008400000 */
[----:B------:R0:W3:Y:S02]  /*5ec0*/  F2I.U32.TRUNC.NTZ R20, R3 ;  /* 0x0000000300147305 */ /* 0x0000e4000020f000 */
[----:B--2-4-:R-:W-:Y:S05]  /*5ed0*/  @!P0 BRA `(.L_x_157) ;  /* 0x0000000000288947 */ /* 0x014fea0003800000 */
[----:B0-----:R-:W0:Y:S02]  /*5ee0*/  LDC R3, c[0x0][0x634] ;  /* 0x00018d00ff037b82 */ /* 0x001e240000000800 */
        /* <DEDUP_REMOVED lines=9> */
.L_x_157:
[----:B------:R-:W2:Y:S01]  /*5f80*/  LDC.64 R28, c[0x0][0x640] ;  /* 0x00019000ff1c7b82 */ /* 0x000ea20000000a00 */
[-CC-:B------:R-:W-:Y:S01]  /*5f90*/  SHF.R.U64 R89, R8, R0.reuse, R9.reuse ;  /* 0x0000000008597219 */ /* 0x180fe20000001209 */
[----:B---3--:R-:W-:Y:S01]  /*5fa0*/  IMAD.MOV R20, RZ, RZ, -R20 ;  /* 0x000000ffff147224 */ /* 0x008fe200078e0a14 */
[----:B------:R-:W-:Y:S01]  /*5fb0*/  SHF.R.U32.HI R0, RZ, R0, R9 ;  /* 0x00000000ff007219 */ /* 0x000fe20000011609 */
[----:B------:R-:W-:Y:S01]  /*5fc0*/  ULDC UR4, c[0x0][0x154] ;  /* 0x0000550000047ab9 */ /* 0x000fe20000000800 */
[----:B0-----:R-:W-:Y:S01]  /*5fd0*/  IADD3 R3, P0, RZ, -R89, RZ ;  /* 0x80000059ff037210 */ /* 0x001fe20007f1e0ff */
[----:B------:R-:W-:Y:S02]  /*5fe0*/  IMAD R21, R21, R20, R12 ;  /* 0x0000001415157224 */ /* 0x000fe400078e020c */
[----:B------:R-:W0:Y:S01]  /*5ff0*/  LDC R6, c[0x0][0x618] ;  /* 0x00018600ff067b82 */ /* 0x000e220000000800 */
[----:B------:R-:W-:Y:S02]  /*6000*/  IMAD.MOV.U32 R7, RZ, RZ, 0x1 ;  /* 0x00000001ff077424 */ /* 0x000fe400078e00ff */
[----:B------:R-:W-:-:S04]  /*6010*/  IMAD.X R5, RZ, RZ, ~R0, P0 ;  /* 0x000000ffff057224 */ /* 0x000fc800000e0e00 */
[-C--:B-1----:R-:W-:Y:S01]  /*6020*/  IMAD R0, R5, R14.reuse, RZ ;  /* 0x0000000e05007224 */ /* 0x082fe200078e02ff */
[----:B------:R-:W1:Y:S01]  /*6030*/  LDC R8, c[0x0][0x608] ;  /* 0x00018200ff087b82 */ /* 0x000e620000000800 */
[----:B------:R-:W-:-:S04]  /*6040*/  IMAD.WIDE.U32 R4, R3, R14, R16 ;  /* 0x0000000e03047225 */ /* 0x000fc800078e0010 */
[----:B------:R-:W-:Y:S01]  /*6050*/  IMAD R3, R3, R15, R0 ;  /* 0x0000000f03037224 */ /* 0x000fe200078e0200 */
[----:B------:R-:W-:Y:S02]  /*6060*/  I2FP.F32.U32 R0, R24 ;  /* 0x0000001800007245 */ /* 0x000fe40000201000 */
[----:B------:R-:W3:Y:S01]  /*6070*/  LDC R26, c[0x0][0x658] ;  /* 0x00019600ff1a7b82 */ /* 0x000ee20000000800 */
[----:B------:R-:W-:Y:S01]  /*6080*/  IMAD.IADD R3, R5, 0x1, R3 ;  /* 0x0000000105037824 */ /* 0x000fe200078e0203 */
[----:B--2---:R-:W-:Y:S01]  /*6090*/  ISETP.NE.U32.AND P0, PT, R28, RZ, PT ;  /* 0x000000ff1c00720c */ /* 0x004fe20003f05070 */
[----:B------:R-:W-:Y:S01]  /*60a0*/  FMUL R0, R0, UR4 ;  /* 0x0000000400007c20 */ /* 0x000fe20008400000 */
[----:B------:R-:W-:Y:S02]  /*60b0*/  IMAD.MOV.U32 R5, RZ, RZ, -0x1 ;  /* 0xffffffffff057424 */ /* 0x000fe400078e00ff */
[----:B------:R-:W-:Y:S01]  /*60c0*/  ISETP.NE.AND.EX P0, PT, R29, RZ, PT, P0 ;  /* 0x000000ff1d00720c */ /* 0x000fe20003f05300 */
[----:B------:R2:W4:Y:S01]  /*60d0*/  F2I.U32.TRUNC.NTZ R13, R0 ;  /* 0x00000000000d7305 */ /* 0x000522000020f000 */
[----:B------:R-:W2:Y:S01]  /*60e0*/  LDC R15, c[0x0][0x148] ;  /* 0x00005200ff0f7b82 */ /* 0x000ea20000000800 */
[----:B0-----:R-:W-:-:S02]  /*60f0*/  SHF.R.U64 R12, R4, R6, R3 ;  /* 0x00000006040c7219 */ /* 0x001fc40000001203 */
[----:B------:R-:W-:-:S05]  /*6100*/  SHF.R.U32.HI R3, RZ, R6, R3 ;  /* 0x00000006ff037219 */ /* 0x000fca0000011603 */
[----:B------:R-:W0:Y:S01]  /*6110*/  LDC R20, c[0x0][0x600] ;  /* 0x00018000ff147b82 */ /* 0x000e220000000800 */
[-CC-:B-1----:R-:W-:Y:S02]  /*6120*/  SHF.R.U64 R10, R12, R8.reuse, R3.reuse ;  /* 0x000000080c0a7219 */ /* 0x182fe40000001203 */
[----:B------:R-:W-:-:S05]  /*6130*/  SHF.R.U32.HI R3, RZ, R8, R3 ;  /* 0x00000008ff037219 */ /* 0x000fca0000011603 */
[----:B------:R-:W1:Y:S01]  /*6140*/  LDC R27, c[0x0][0x648] ;  /* 0x00019200ff1b7b82 */ /* 0x000e620000000800 */
[-C--:B---3--:R-:W-:Y:S02]  /*6150*/  SHF.L.U32 R4, R5, R26.reuse, RZ ;  /* 0x0000001a05047219 */ /* 0x088fe400000006ff */
[-CC-:B------:R-:W-:Y:S02]  /*6160*/  SHF.R.U64 R14, R10, R26.reuse, R3.reuse ;  /* 0x0000001a0a0e7219 */ /* 0x180fe40000001203 */
[----:B------:R-:W-:Y:S02]  /*6170*/  SHF.R.U32.HI R5, RZ, R26, R3 ;  /* 0x0000001aff057219 */ /* 0x000fe40000011603 */
[----:B------:R-:W-:Y:S01]  /*6180*/  LOP3.LUT R25, RZ, R4, RZ, 0x33, !PT ;  /* 0x00000004ff197212 */ /* 0x000fe200078e33ff */
[----:B------:R-:W3:Y:S01]  /*6190*/  LDC R30, c[0x0][0x638] ;  /* 0x00018e00ff1e7b82 */ /* 0x000ee20000000800 */
[----:B------:R-:W-:Y:S01]  /*61a0*/  SHF.L.U32 R26, R7, R26, RZ ;  /* 0x0000001a071a7219 */ /* 0x000fe200000006ff */
[----:B------:R-:W-:-:S06]  /*61b0*/  IMAD.MOV.U32 R4, RZ, RZ, R14 ;  /* 0x000000ffff047224 */ /* 0x000fcc00078e000e */
[----:B------:R-:W0:Y:S01]  /*61c0*/  LDC R31, c[0x0][0x610] ;  /* 0x00018400ff1f7b82 */ /* 0x000e220000000800 */
[----:B----4-:R-:W-:Y:S05]  /*61d0*/  @!P0 BRA `(.L_x_158) ;  /* 0x0000000000288947 */ /* 0x010fea0003800000 */
[----:B------:R-:W4:Y:S02]  /*61e0*/  LDC R3, c[0x0][0x64c] ;  /* 0x00019300ff037b82 */ /* 0x000f240000000800 */
[----:B----4-:R-:W-:-:S05]  /*61f0*/  IADD3 R3, P0, R14, R3, RZ ;  /* 0x000000030e037210 */ /* 0x010fca0007f1e0ff */
        /* <DEDUP_REMOVED lines=8> */
.L_x_158:
[----:B------:R-:W-:Y:S01]  /*6280*/  ISETP.NE.AND P0, PT, R2, 0x1, PT ;  /* 0x000000010200780c */ /* 0x000fe20003f05270 */
[----:B0-----:R-:W-:Y:S01]  /*6290*/  VIADD R7, R20, 0xffffffff ;  /* 0xffffffff14077836 */ /* 0x001fe20000000000 */
[----:B-12---:R-:W-:Y:S01]  /*62a0*/  SHF.R.U64 R0, R4, R27, R5 ;  /* 0x0000001b04007219 */ /* 0x006fe20000001205 */
[----:B------:R-:W-:Y:S01]  /*62b0*/  IMAD.MOV R13, RZ, RZ, -R13 ;  /* 0x000000ffff0d7224 */ /* 0x000fe200078e0a0d */
[----:B------:R-:W-:Y:S01]  /*62c0*/  LOP3.LUT R5, R10, R25, RZ, 0xc0, !PT ;  /* 0x000000190a057212 */ /* 0x000fe200078ec0ff */
[----:B------:R-:W-:Y:S01]  /*62d0*/  IMAD.MOV.U32 R4, RZ, RZ, 0x1 ;  /* 0x00000001ff047424 */ /* 0x000fe200078e00ff */
[----:B------:R-:W-:Y:S01]  /*62e0*/  LOP3.LUT R12, R12, R7, RZ, 0xc0, !PT ;  /* 0x000000070c0c7212 */ /* 0x000fe200078ec0ff */
[----:B------:R-:W-:Y:S02]  /*62f0*/  IMAD.MOV R3, RZ, RZ, -R0 ;  /* 0x000000ffff037224 */ /* 0x000fe400078e0a00 */
[----:B------:R-:W-:Y:S02]  /*6300*/  IMAD R0, R26, R0, R5 ;  /* 0x000000001a007224 */ /* 0x000fe400078e0205 */
[----:B---3--:R-:W-:-:S02]  /*6310*/  IMAD R3, R3, R30, R14 ;  /* 0x0000001e03037224 */ /* 0x008fc400078e020e */
[----:B------:R-:W-:Y:S02]  /*6320*/  @P0 IMAD R21, R15, R13, R24 ;  /* 0x0000000d0f150224 */ /* 0x000fe400078e0218 */
[----:B------:R-:W-:Y:S01]  /*6330*/  IMAD R5, R3, R20, R12 ;  /* 0x0000001403057224 */ /* 0x000fe200078e020c */
[----:B------:R-:W-:Y:S01]  /*6340*/  PRMT R3, R4, 0x7610, R3 ;  /* 0x0000761004037816 */ /* 0x000fe20000000003 */
[----:B------:R-:W-:-:S05]  /*6350*/  IMAD R0, R0, R31, R21 ;  /* 0x0000001f00007224 */ /* 0x000fca00078e0215 */
[----:B------:R-:W-:Y:S02]  /*6360*/  SEL R92, R5, R0, !P0 ;  /* 0x00000000055c7207 */ /* 0x000fe40004000000 */
[----:B------:R-:W-:-:S07]  /*6370*/  SEL R0, R0, R5, !P0 ;  /* 0x0000000500007207 */ /* 0x000fce0004000000 */
.L_x_156:
[----:B------:R-:W-:Y:S01]  /*6380*/  LOP3.LUT P0, RZ, R3, 0xff, RZ, 0xc0, !PT ;  /* 0x000000ff03ff7812 */ /* 0x000fe2000780c0ff */
[----:B------:R-:W-:-:S12]  /*6390*/  IMAD.MOV.U32 R91, RZ, RZ, R0 ;  /* 0x000000ffff5b7224 */ /* 0x000fd800078e0000 */
[----:B------:R-:W-:Y:S05]  /*63a0*/  @P0 BRA `(.L_x_159) ;  /* 0xffffffac003c0947 */ /* 0x000fea000383ffff */
[----:B------:R-:W-:Y:S05]  /*63b0*/  EXIT ;  /* 0x000000000000794d */ /* 0x000fea0003800000 */
.L_x_4:
[----:B0-----:R-:W-:Y:S01]  /*63c0*/  ULDC.64 UR4, c[0x0][0x650] ;  /* 0x0001940000047ab9 */ /* 0x001fe20000000a00 */
        /* <DEDUP_REMOVED lines=25> */
.L_x_161:
[--C-:B------:R-:W-:Y:S01]  /*6560*/  SHF.R.U64 R12, R10, R14, R11.reuse ;  /* 0x0000000e0a0c7219 */ /* 0x100fe2000000120b */
[----:B------:R-:W0:Y:S01]  /*6570*/  LDC R22, c[0x0][0x618] ;  /* 0x00018600ff167b82 */ /* 0x000e220000000800 */
[----:B------:R-:W-:Y:S01]  /*6580*/  I2FP.F32.U32 R6, R4 ;  /* 0x0000000400067245 */ /* 0x000fe20000201000 */
[----:B------:R-:W-:Y:S01]  /*6590*/  ULDC UR4, c[0x0][0x150] ;  /* 0x0000540000047ab9 */ /* 0x000fe20000000800 */
[----:B------:R-:W-:Y:S02]  /*65a0*/  SHF.R.U32.HI R5, RZ, R14, R11 ;  /* 0x0000000eff057219 */ /* 0x000fe4000001160b */
[----:B------:R-:W-:Y:S01]  /*65b0*/  IADD3 R9, P0, RZ, -R12, RZ ;  /* 0x8000000cff097210 */ /* 0x000fe20007f1e0ff */
[----:B------:R-:W-:Y:S01]  /*65c0*/  FMUL R11, R6, UR4 ;  /* 0x00000004060b7c20 */ /* 0x000fe20008400000 */
[----:B------:R-:W-:Y:S01]  /*65d0*/  ULDC UR4, c[0x0][0x154] ;  /* 0x0000550000047ab9 */ /* 0x000fe20000000800 */
[----:B------:R-:W1:Y:S02]  /*65e0*/  LDC.64 R24, c[0x0][0x640] ;  /* 0x00019000ff187b82 */ /* 0x000e640000000a00 */
[----:B------:R-:W-:-:S02]  /*65f0*/  IMAD.X R5, RZ, RZ, ~R5, P0 ;  /* 0x000000ffff057224 */ /* 0x000fc400000e0e05 */
[----:B------:R-:W2:Y:S01]  /*6600*/  F2I.U32.TRUNC.NTZ R11, R11 ;  /* 0x0000000b000b7305 */ /* 0x000ea2000020f000 */
[----:B------:R-:W-:-:S03]  /*6610*/  IMAD.WIDE.U32 R6, R9, R20, R16 ;  /* 0x0000001409067225 */ /* 0x000fc600078e0010 */
[----:B------:R-:W3:Y:S01]  /*6620*/  LDC R13, c[0x0][0x144] ;  /* 0x00005100ff0d7b82 */ /* 0x000ee20000000800 */
[----:B------:R-:W-:-:S04]  /*6630*/  IMAD R8, R5, R20, RZ ;  /* 0x0000001405087224 */ /* 0x000fc800078e02ff */
[----:B------:R-:W-:Y:S02]  /*6640*/  IMAD R5, R9, R21, R8 ;  /* 0x0000001509057224 */ /* 0x000fe400078e0208 */
[----:B------:R-:W-:Y:S01]  /*6650*/  IMAD.MOV.U32 R8, RZ, RZ, -0x1 ;  /* 0xffffffffff087424 */ /* 0x000fe200078e00ff */
[----:B------:R-:W4:Y:S01]  /*6660*/  LDC R14, c[0x0][0x608] ;  /* 0x00018200ff0e7b82 */ /* 0x000f220000000800 */
[----:B------:R-:W-:Y:S01]  /*6670*/  IMAD.IADD R5, R7, 0x1, R5 ;  /* 0x0000000107057824 */ /* 0x000fe200078e0205 */
[----:B------:R-:W-:-:S04]  /*6680*/  I2FP.F32.U32 R7, R3 ;  /* 0x0000000300077245 */ /* 0x000fc80000201000 */
[-C--:B0-----:R-:W-:Y:S01]  /*6690*/  SHF.R.U64 R10, R6, R22.reuse, R5 ;  /* 0x00000016060a7219 */ /* 0x081fe20000001205 */
[----:B--2---:R-:W-:Y:S01]  /*66a0*/  IMAD.MOV R6, RZ, RZ, -R11 ;  /* 0x000000ffff067224 */ /* 0x004fe200078e0a0b */
[----:B------:R-:W0:Y:S01]  /*66b0*/  LDC R9, c[0x0][0x658] ;  /* 0x00019600ff097b82 */ /* 0x000e220000000800 */
[----:B-1----:R-:W-:Y:S01]  /*66c0*/  ISETP.NE.U32.AND P0, PT, R24, RZ, PT ;  /* 0x000000ff1800720c */ /* 0x002fe20003f05070 */
[----:B------:R-:W-:Y:S01]  /*66d0*/  FMUL R7, R7, UR4 ;  /* 0x0000000407077c20 */ /* 0x000fe20008400000 */
[----:B------:R-:W-:Y:S02]  /*66e0*/  SHF.R.U32.HI R5, RZ, R22, R5 ;  /* 0x00000016ff057219 */ /* 0x000fe40000011605 */
[----:B------:R-:W-:-:S03]  /*66f0*/  ISETP.NE.AND.EX P0, PT, R25, RZ, PT, P0 ;  /* 0x000000ff1900720c */ /* 0x000fc60003f05300 */
[----:B------:R-:W1:Y:S01]  /*6700*/  LDC R20, c[0x0][0x148] ;  /* 0x00005200ff147b82 */ /* 0x000e620000000800 */
[----:B---3--:R-:W-:Y:S02]  /*6710*/  IMAD R23, R13, R6, R4 ;  /* 0x000000060d177224 */ /* 0x008fe400078e0204 */
[----:B------:R-:W-:-:S05]  /*6720*/  IMAD.MOV.U32 R6, RZ, RZ, 0x1 ;  /* 0x00000001ff067424 */ /* 0x000fca00078e00ff */
[----:B------:R-:W2:Y:S01]  /*6730*/  LDC R21, c[0x0][0x600] ;  /* 0x00018000ff157b82 */ /* 0x000ea20000000800 */
[-CC-:B----4-:R-:W-:Y:S02]  /*6740*/  SHF.R.U64 R13, R10, R14.reuse, R5.reuse ;  /* 0x0000000e0a0d7219 */ /* 0x190fe40000001205 */
[----:B------:R-:W-:Y:S02]  /*6750*/  SHF.R.U32.HI R4, RZ, R14, R5 ;  /* 0x0000000eff047219 */ /* 0x000fe40000011605 */
[----:B------:R3:W4:Y:S03]  /*6760*/  F2I.U32.TRUNC.NTZ R14, R7 ;  /* 0x00000007000e7305 */ /* 0x000726000020f000 */
[----:B------:R-:W1:Y:S01]  /*6770*/  LDC R26, c[0x0][0x648] ;  /* 0x00019200ff1a7b82 */ /* 0x000e620000000800 */
[-C--:B0-----:R-:W-:Y:S02]  /*6780*/  SHF.R.U64 R15, R13, R9.reuse, R4 ;  /* 0x000000090d0f7219 */ /* 0x081fe40000001204 */
[----:B------:R-:W-:-:S02]  /*6790*/  SHF.L.U32 R8, R8, R9, RZ ;  /* 0x0000000908087219 */ /* 0x000fc400000006ff */
[-C--:B------:R-:W-:Y:S01]  /*67a0*/  SHF.R.U32.HI R5, RZ, R9.reuse, R4 ;  /* 0x00000009ff057219 */ /* 0x080fe20000011604 */
[----:B------:R-:W-:Y:S01]  /*67b0*/  IMAD.MOV.U32 R4, RZ, RZ, R15 ;  /* 0x000000ffff047224 */ /* 0x000fe200078e000f */
[----:B------:R-:W-:Y:S01]  /*67c0*/  SHF.L.U32 R22, R6, R9, RZ ;  /* 0x0000000906167219 */ /* 0x000fe200000006ff */
[----:B------:R-:W0:Y:S01]  /*67d0*/  LDC R27, c[0x0][0x638] ;  /* 0x00018e00ff1b7b82 */ /* 0x000e220000000800 */
[----:B------:R-:W-:-:S07]  /*67e0*/  LOP3.LUT R28, RZ, R8, RZ, 0x33, !PT ;  /* 0x00000008ff1c7212 */ /* 0x000fce00078e33ff */
        /* <DEDUP_REMOVED lines=12> */
.L_x_162:
[----:B------:R-:W-:Y:S01]  /*68b0*/  ISETP.NE.AND P0, PT, R2, 0x1, PT ;  /* 0x000000010200780c */ /* 0x000fe20003f05270 */
[----:B--2---:R-:W-:Y:S01]  /*68c0*/  VIADD R7, R21, 0xffffffff ;  /* 0xffffffff15077836 */ /* 0x004fe20000000000 */
[----:B-1----:R-:W-:Y:S01]  /*68d0*/  SHF.R.U64 R5, R4, R26, R5 ;  /* 0x0000001a04057219 */ /* 0x002fe20000001205 */
[----:B------:R-:W-:Y:S01]  /*68e0*/  IMAD.MOV R14, RZ, RZ, -R14 ;  /* 0x000000ffff0e7224 */ /* 0x000fe200078e0a0e */
[----:B------:R-:W-:Y:S01]  /*68f0*/  LOP3.LUT R4, R13, R28, RZ, 0xc0, !PT ;  /* 0x0000001c0d047212 */ /* 0x000fe200078ec0ff */
[----:B------:R-:W-:Y:S01]  /*6900*/  IMAD.MOV.U32 R8, RZ, RZ, R12 ;  /* 0x000000ffff087224 */ /* 0x000fe200078e000c */
[----:B------:R-:W-:Y:S01]  /*6910*/  LOP3.LUT R10, R10, R7, RZ, 0xc0, !PT ;  /* 0x000000070a0a7212 */ /* 0x000fe200078ec0ff */
[----:B------:R-:W-:Y:S02]  /*6920*/  IMAD.MOV R6, RZ, RZ, -R5 ;  /* 0x000000ffff067224 */ /* 0x000fe400078e0a05 */
[----:B------:R-:W-:-:S04]  /*6930*/  IMAD R4, R22, R5, R4 ;  /* 0x0000000516047224 */ /* 0x000fc800078e0204 */
[----:B------:R-:W-:Y:S02]  /*6940*/  @P0 IMAD R23, R20, R14, R3 ;  /* 0x0000000e14170224 */ /* 0x000fe400078e0203 */
[----:B0-----:R-:W-:Y:S02]  /*6950*/  IMAD R3, R6, R27, R15 ;  /* 0x0000001b06037224 */ /* 0x001fe400078e020f */
[----:B------:R-:W-:Y:S02]  /*6960*/  IMAD R7, R4, R29, R23 ;  /* 0x0000001d04077224 */ /* 0x000fe400078e0217 */
[----:B------:R-:W-:Y:S02]  /*6970*/  IMAD R4, R3, R21, R10 ;  /* 0x0000001503047224 */ /* 0x000fe400078e020a */
[----:B------:R-:W-:-:S03]  /*6980*/  IMAD.MOV.U32 R6, RZ, RZ, 0x1 ;  /* 0x00000001ff067424 */ /* 0x000fc600078e00ff */
[----:B------:R-:W-:Y:S02]  /*6990*/  SEL R9, R4, R7, !P0 ;  /* 0x0000000704097207 */ /* 0x000fe40004000000 */
[----:B------:R-:W-:-:S07]  /*69a0*/  SEL R7, R7, R4, !P0 ;  /* 0x0000000407077207 */ /* 0x000fce0004000000 */
.L_x_160:
[----:B------:R-:W-:-:S08]  /*69b0*/  NOP ;  /* 0x0000000000007918 */ /* 0x000fd00000000000 */
[----:B------:R-:W0:-:S00]  /*69c0*/  USETMAXREG.DEALLOC.CTAPOOL 0x28 ;  /* 0x00000028000079c8 */ /* 0x000e0000080e0500 */
[----:B0-----:R-:W-:-:S13]  /*69d0*/  ISETP.NE.AND P0, PT, R0, RZ, PT ;  /* 0x000000ff0000720c */ /* 0x001fda0003f05270 */
[----:B------:R-:W-:Y:S05]  /*69e0*/  @P0 EXIT ;  /* 0x000000000000094d */ /* 0x000fea0003800000 */
[----:B------:R-:W-:Y:S01]  /*69f0*/  LOP3.LUT P0, RZ, R6, 0xff, RZ, 0xc0, !PT ;  /* 0x000000ff06ff7812 */ /* 0x000fe2000780c0ff */
[----:B------:R-:W-:Y:S02]  /*6a00*/  IMAD.MOV.U32 R0, RZ, RZ, 0x1 ;  /* 0x00000001ff007424 */ /* 0x000fe400078e00ff */
[----:B------:R-:W-:-:S10]  /*6a10*/  IMAD.MOV.U32 R12, RZ, RZ, RZ ;  /* 0x000000ffff0c7224 */ /* 0x000fd400078e00ff */
[----:B------:R-:W-:Y:S05]  /*6a20*/  @!P0 BRA `(.L_x_163) ;  /* 0x0000000c004c8947 */ /* 0x000fea0003800000 */
[----:B------:R-:W0:Y:S01]  /*6a30*/  LDC R0, c[0x0][0x28c] ;  /* 0x0000a300ff007b82 */ /* 0x000e220000000800 */
[----:B------:R-:W-:Y:S01]  /*6a40*/  ULDC UR5, c[0x0][0x658] ;  /* 0x0001960000057ab9 */ /* 0x000fe20000000800 */
[----:B------:R-:W-:Y:S01]  /*6a50*/  UMOV UR7, 0xffffffff ;  /* 0xffffffff00077882 */ /* 0x000fe20000000000 */
[----:B------:R-:W-:Y:S01]  /*6a60*/  ULDC UR6, c[0x0][0xc] ;  /* 0x0000030000067ab9 */ /* 0x000fe20000000800 */
[----:B------:R-:W-:Y:S01]  /*6a70*/  USHF.L.U32 UR8, UR7, UR5, URZ ;  /* 0x0000000507087299 */ /* 0x000fe2000800063f */
[C---:B------:R-:W-:Y:S01]  /*6a80*/  LOP3.LUT P2, RZ, R18.reuse, 0x7f, RZ, 0xc0, !PT ;  /* 0x0000007f12ff7812 */ /* 0x040fe2000784c0ff */
[----:B------:R-:W-:Y:S01]  /*6a90*/  UMOV UR9, 0x1 ;  /* 0x0000000100097882 */ /* 0x000fe20000000000 */
[----:B------:R-:W-:Y:S01]  /*6aa0*/  ULDC UR7, c[0x0][0x10] ;  /* 0x0000040000077ab9 */ /* 0x000fe20000000800 */
[----:B------:R-:W-:Y:S01]  /*6ab0*/  USHF.L.U32 UR21, UR9, UR5, URZ ;  /* 0x0000000509157299 */ /* 0x000fe2000800063f */
[----:B------:R-:W-:Y:S01]  /*6ac0*/  LOP3.LUT P0, RZ, R18, 0x1f, RZ, 0xc0, !PT ;  /* 0x0000001f12ff7812 */ /* 0x000fe2000780c0ff */
[----:B------:R-:W-:Y:S01]  /*6ad0*/  UIMAD.WIDE.U32 UR6, UR6, UR7, URZ ;  /* 0x00000007060672a5 */ /* 0x000fe2000f8e003f */
[----:B------:R-:W-:Y:S01]  /*6ae0*/  BSSY B0, `(.L_x_163) ;  /* 0x00000c7000007945 */ /* 0x000fe20003800000 */
[----:B------:R-:W-:Y:S01]  /*6af0*/  ULDC UR5, c[0x0][0x14] ;  /* 0x0000050000057ab9 */ /* 0x000fe20000000800 */
[----:B------:R-:W-:Y:S01]  /*6b00*/  IMAD.MOV.U32 R13, RZ, RZ, 0x1 ;  /* 0x00000001ff0d7424 */ /* 0x000fe200078e00ff */
[----:B------:R-:W-:Y:S01]  /*6b10*/  UIMAD.WIDE.U32 UR22, UR6, UR5, URZ ;  /* 0x00000005061672a5 */ /* 0x000fe2000f8e003f */
[----:B------:R-:W-:Y:S01]  /*6b20*/  LOP3.LUT R11, R19, 0x2, RZ, 0xfc, !PT ;  /* 0x00000002130b7812 */ /* 0x000fe200078efcff */
[----:B------:R-:W-:Y:S01]  /*6b30*/  UIMAD UR5, UR7, UR5, URZ ;  /* 0x00000005070572a4 */ /* 0x000fe2000f8e023f */
[----:B------:R-:W-:Y:S01]  /*6b40*/  PLOP3.LUT P0, PT, P0, P2, PT, 0x8a, 0x0 ;  /* 0x000000000000781c */ /* 0x000fe20000705172 */
[----:B------:R-:W-:Y:S01]  /*6b50*/  IMAD.MOV.U32 R12, RZ, RZ, RZ ;  /* 0x000000ffff0c7224 */ /* 0x000fe200078e00ff */
[----:B------:R-:W-:Y:S01]  /*6b60*/  ULDC UR4, c[0x0][0x600] ;  /* 0x0001800000047ab9 */ /* 0x000fe20000000800 */
[----:B------:R-:W-:-:S02]  /*6b70*/  ULOP3.LUT UR13, URZ, UR8, URZ, 0x33, !UPT ;  /* 0x000000083f0d7292 */ /* 0x000fc4000f8e333f */
[----:B------:R-:W-:Y:S01]  /*6b80*/  UIADD3 UR4, UR4, -0x1, URZ ;  /* 0xffffffff04047890 */ /* 0x000fe2000fffe03f */
[----:B0-----:R-:W-:Y:S01]  /*6b90*/  VIADD R0, R0, 0x1f ;  /* 0x0000001f00007836 */ /* 0x001fe20000000000 */
[----:B------:R-:W-:Y:S01]  /*6ba0*/  UIADD3 UR5, UR23, UR5, URZ ;  /* 0x0000000517057290 */ /* 0x000fe2000fffe03f */
[----:B------:R-:W-:-:S03]  /*6bb0*/  ULDC.64 UR30, c[0x0][0x198] ;  /* 0x00006600001e7ab9 */ /* 0x000fc60000000a00 */
[----:B------:R-:W-:-:S04]  /*6bc0*/  SHF.R.S32.HI R3, RZ, 0x1f, R0 ;  /* 0x0000001fff037819 */ /* 0x000fc80000011400 */
[----:B------:R-:W-:Y:S01]  /*6bd0*/  LEA.HI R3, R3, R0, RZ, 0x5 ;  /* 0x0000000003037211 */ /* 0x000fe200078f28ff */
[----:B------:R-:W-:-:S03]  /*6be0*/  IMAD.MOV.U32 R0, RZ, RZ, 0x1 ;  /* 0x00000001ff007424 */ /* 0x000fc600078e00ff */
[----:B------:R-:W-:-:S05]  /*6bf0*/  SHF.R.S32.HI R3, RZ, 0x5, R3 ;  /* 0x00000005ff037819 */ /* 0x000fca0000011403 */
[----:B------:R-:W-:-:S07]  /*6c00*/  VIADD R10, R3, 0x1 ;  /* 0x00000001030a7836 */ /* 0x000fce0000000000 */
.L_x_175:
[----:B------:R-:W-:-:S03]  /*6c10*/  UMOV UR6, 0xffffffff ;  /* 0xffffffff00067882 */ /* 0x000fc60000000000 */
[----:B------:R-:W-:Y:S05]  /*6c20*/  BRA.DIV UR6, `(.L_x_164) ;  /* 0x0000001606207947 */ /* 0x000fea000b800000 */
[----:B------:R-:W-:-:S13]  /*6c30*/  ELECT P6, URZ, PT ;  /* 0x00000000003f782f */ /* 0x000fda00038c0000 */
.L_x_196:
[----:B------:R-:W-:Y:S04]  /*6c40*/  BSSY B1, `(.L_x_165) ;  /* 0x000003e000017945 */ /* 0x000fe80003800000 */
[----:B------:R-:W-:Y:S05]  /*6c50*/  @!P6 BRA `(.L_x_166) ;  /* 0x0000000000f0e947 */ /* 0x000fea0003800000 */
[----:B------:R-:W0:Y:S02]  /*6c60*/  LDC R4, c[0x0][0x28c] ;  /* 0x0000a300ff047b82 */ /* 0x000e240000000800 */
[----:B0-----:R-:W-:-:S13]  /*6c70*/  ISETP.GE.AND P1, PT, R4, 0x1, PT ;  /* 0x000000010400780c */ /* 0x001fda0003f26270 */
[----:B------:R-:W-:Y:S05]  /*6c80*/  @!P1 BRA `(.L_x_166) ;  /* 0x0000000000e49947 */ /* 0x000fea0003800000 */
[----:B------:R-:W-:Y:S02]  /*6c90*/  IMAD.SHL.U32 R15, R7, 0x80, RZ ;  /* 0x00000080070f7824 */ /* 0x000fe400078e00ff */
[----:B------:R-:W-:Y:S02]  /*6ca0*/  IMAD.SHL.U32 R18, R9, 0x80, RZ ;  /* 0x0000008009127824 */ /* 0x000fe400078e00ff */
[----:B------:R-:W-:Y:S02]  /*6cb0*/  IMAD.MOV.U32 R20, RZ, RZ, RZ ;  /* 0x000000ffff147224 */ /* 0x000fe400078e00ff */
[----:B------:R-:W-:Y:S02]  /*6cc0*/  IMAD.MOV.U32 R4, RZ, RZ, R10 ;  /* 0x000000ffff047224 */ /* 0x000fe400078e000a */
[----:B------:R-:W-:Y:S02]  /*6cd0*/  IMAD.MOV.U32 R5, RZ, RZ, R0 ;  /* 0x000000ffff057224 */ /* 0x000fe400078e0000 */
[----:B------:R-:W-:-:S02]  /*6ce0*/  IMAD.MOV.U32 R6, RZ, RZ, R12 ;  /* 0x000000ffff067224 */ /* 0x000fc400078e000c */
[----:B------:R-:W-:-:S07]  /*6cf0*/  VIADD R22, R15, 0x40 ;  /* 0x000000400f167836 */ /* 0x000fce0000000000 */
.L_x_170:
[----:B------:R-:W0:Y:S01]  /*6d00*/  S2R R14, SR_CgaCtaId ;  /* 0x00000000000e7919 */ /* 0x000e220000008800 */
[----:B------:R-:W-:Y:S01]  /*6d10*/  MOV R7, 0x400 ;  /* 0x0000040000077802 */ /* 0x000fe20000000f00 */
[----:B------:R-:W1:Y:S03]  /*6d20*/  @!P2 LDC R9, c[0x0][0x500] ;  /* 0x00014000ff09ab82 */ /* 0x000e660000000800 */
[----:B0-----:R-:W-:Y:S02]  /*6d30*/  LEA R21, R14, R7, 0x18 ;  /* 0x000000070e157211 */ /* 0x001fe400078ec0ff */
[----:B------:R-:W-:-:S03]  /*6d40*/  SHF.L.U32 R7, R5, 0x1f, RZ ;  /* 0x0000001f05077819 */ /* 0x000fc600000006ff */
[----:B------:R-:W-:-:S04]  /*6d50*/  IMAD R14, R6, 0x8, R21 ;  /* 0x00000008060e7824 */ /* 0x000fc800078e0215 */
[----:B------:R-:W0:Y:S02]  /*6d60*/  SYNCS.PHASECHK.TRANS64.TRYWAIT P1, [R14+URZ+0x70], R7 ;  /* 0x000070070e0075a7 */ /* 0x000e24000802017f */
[----:B01----:R-:W-:Y:S05]  /*6d70*/  @!P1 BRA `(.L_x_167) ;  /* 0x0000001000ec9947 */ /* 0x003fea0003800000 */
.L_x_197:
[----:B0-----:R-:W-:Y:S01]  /*6d80*/  PRMT R7, R11, 0x9910, RZ ;  /* 0x000099100b077816 */ /* 0x001fe200000000ff */
[----:B------:R0:W-:Y:S03]  /*6d90*/  @!P2 SYNCS.ARRIVE.TRANS64 RZ, [R14+URZ], R9 ;  /* 0x000000090effa9a7 */ /* 0x0001e6000800003f */
[----:B------:R-:W-:-:S13]  /*6da0*/  ISETP.NE.AND P1, PT, R7, 0x2, PT ;  /* 0x000000020700780c */ /* 0x000fda0003f25270 */
[----:B0-----:R-:W-:Y:S05]  /*6db0*/  @P1 BRA `(.L_x_168) ;  /* 0x0000000000041947 */ /* 0x001fea0003800000 */
[----:B------:R-:W-:Y:S01]  /*6dc0*/  BPT.TRAP 0x1 ;  /* 0x000000040000795c */ /* 0x000fe20000300000 */
.L_x_168:
[----:B------:R-:W-:Y:S05]  /*6dd0*/  @P0 BRA `(.L_x_169) ;  /* 0x0000000000040947 */ /* 0x000fea0003800000 */
[----:B------:R-:W-:Y:S01]  /*6de0*/  BPT.TRAP 0x1 ;  /* 0x000000040000795c */ /* 0x000fe20000300000 */
.L_x_169:
[----:B------:R-:W-:Y:S01]  /*6df0*/  IMAD R21, R6, 0x2000, R21 ;  /* 0x0000200006157824 */ /* 0x000fe200078e0215 */
[----:B------:R-:W-:Y:S01]  /*6e00*/  R2UR UR25, R14 ;  /* 0x000000000e1972ca */ /* 0x000fe200000e0000 */
[----:B------:R-:W-:Y:S01]  /*6e10*/  VIADD R4, R4, 0xffffffff ;  /* 0xffffffff04047836 */ /* 0x000fe20000000000 */
[----:B------:R-:W-:Y:S01]  /*6e20*/  R2UR UR27, R20 ;  /* 0x00000000141b72ca */ /* 0x000fe200000e0000 */
[----:B------:R-:W-:Y:S01]  /*6e30*/  UIADD3 UR6, UP0, UR30, 0xf0, URZ ;  /* 0x000000f01e067890 */ /* 0x000fe2000ff1e03f */
[----:B------:R-:W-:Y:S01]  /*6e40*/  R2UR UR8, R21 ;  /* 0x00000000150872ca */ /* 0x000fe200000e0000 */
[----:B------:R-:W-:Y:S01]  /*6e50*/  UIADD3 UR32, UP1, UR30, 0x1f0, URZ ;  /* 0x000001f01e207890 */ /* 0x000fe2000ff3e03f */
[----:B------:R-:W-:Y:S01]  /*6e60*/  R2UR UR28, R8 ;  /* 0x00000000081c72ca */ /* 0x000fe200000e0000 */
[----:B------:R-:W-:Y:S01]  /*6e70*/  UIADD3.X UR7, URZ, UR31, URZ, UP0, !UPT ;  /* 0x0000001f3f077290 */ /* 0x000fe200087fe43f */
[----:B------:R-:W-:Y:S01]  /*6e80*/  R2UR UR26, R15 ;  /* 0x000000000f1a72ca */ /* 0x000fe200000e0000 */
[----:B------:R-:W-:Y:S01]  /*6e90*/  VIADD R6, R6, 0x1 ;  /* 0x0000000106067836 */ /* 0x000fe20000000000 */
[----:B------:R-:W-:Y:S01]  /*6ea0*/  R2UR UR18, R22 ;  /* 0x00000000161272ca */ /* 0x000fe200000e0000 */
[----:B------:R-:W-:Y:S01]  /*6eb0*/  UIADD3.X UR33, URZ, UR31, URZ, UP1, !UPT ;  /* 0x0000001f3f217290 */ /* 0x000fe20008ffe43f */
[----:B------:R-:W-:Y:S01]  /*6ec0*/  R2UR UR11, R18 ;  /* 0x00000000120b72ca */ /* 0x000fe200000e0000 */
[----:B------:R-:W-:Y:S01]  /*6ed0*/  UMOV UR14, 0x0 ;  /* 0x00000000000e7882 */ /* 0x000fe20000000000 */
[----:B------:R-:W-:Y:S01]  /*6ee0*/  ISETP.GT.AND P3, PT, R4, 0x1, PT ;  /* 0x000000010400780c */ /* 0x000fe20003f64270 */
[----:B------:R-:W-:Y:S01]  /*6ef0*/  UMOV UR15, 0x10000000 ;  /* 0x10000000000f7882 */ /* 0x000fe20000000000 */
[----:B------:R-:W-:Y:S01]  /*6f00*/  ISETP.NE.AND P1, PT, R6, 0xe, PT ;  /* 0x0000000e0600780c */ /* 0x000fe20003f25270 */
[----:B------:R-:W-:Y:S01]  /*6f10*/  UIADD3 UR24, UR8, 0x200, URZ ;  /* 0x0000020008187890 */ /* 0x000fe2000fffe03f */
[----:B------:R-:W-:Y:S01]  /*6f20*/  VIADD R20, R20, 0x20 ;  /* 0x0000002014147836 */ /* 0x000fe20000000000 */
[----:B------:R-:W-:Y:S01]  /*6f30*/  UIADD3 UR16, UR8, 0x1200, URZ ;  /* 0x0000120008107890 */ /* 0x000fe2000fffe03f */
[----:B------:R-:W-:Y:S01]  /*6f40*/  SEL R14, RZ, 0x1, P1 ;  /* 0x00000001ff0e7807 */ /* 0x000fe20000800000 */
[----:B------:R-:W-:Y:S01]  /*6f50*/  UIADD3 UR8, UR8, 0x1c200, URZ ;  /* 0x0001c20008087890 */ /* 0x000fe2000fffe03f */
[----:B------:R-:W-:Y:S01]  /*6f60*/  SEL R6, R6, RZ, P1 ;  /* 0x000000ff06067207 */ /* 0x000fe20000800000 */
[----:B------:R-:W-:Y:S01]  /*6f70*/  UMOV UR17, UR25 ;  /* 0x0000001900117c82 */ /* 0x000fe20008000000 */
[----:B------:R-:W-:Y:S01]  /*6f80*/  UMOV UR19, UR27 ;  /* 0x0000001b00137c82 */ /* 0x000fe20008000000 */
[----:B------:R-:W-:Y:S01]  /*6f90*/  UMOV UR20, UR28 ;  /* 0x0000001c00147c82 */ /* 0x000fe20008000000 */
[----:B------:R0:W-:Y:S01]  /*6fa0*/  UTMALDG.3D [UR24], [UR6], desc[UR14] ;  /* 0x00000e18060075b4 */ /* 0x0001e20008011000 */
[----:B------:R-:W-:Y:S01]  /*6fb0*/  UMOV UR9, UR25 ;  /* 0x0000001900097c82 */ /* 0x000fe20008000000 */
[----:B------:R-:W-:Y:S01]  /*6fc0*/  UMOV UR10, UR27 ;  /* 0x0000001b000a7c82 */ /* 0x000fe20008000000 */
[----:B------:R-:W-:Y:S01]  /*6fd0*/  UMOV UR12, UR28 ;  /* 0x0000001c000c7c82 */ /* 0x000fe20008000000 */
[----:B------:R-:W-:Y:S01]  /*6fe0*/  LOP3.LUT R5, R5, R14, RZ, 0x3c, !PT ;  /* 0x0000000e05057212 */ /* 0x000fe200078e3cff */
[----:B------:R0:W-:Y:S01]  /*6ff0*/  UTMALDG.3D [UR16], [UR6], desc[UR14] ;  /* 0x00000e10060075b4 */ /* 0x0001e20008011000 */
[----:B------:R0:W-:Y:S02]  /*7000*/  UTMALDG.3D [UR8], [UR32], desc[UR14] ;  /* 0x00000e08200075b4 */ /* 0x0001e40008011000 */
[----:B0-----:R-:W-:Y:S05]  /*7010*/  @P3 BRA `(.L_x_170) ;  /* 0xfffffffc00383947 */ /* 0x001fea000383ffff */
.L_x_166:
[----:B------:R-:W-:Y:S05]  /*7020*/  BSYNC B1 ;  /* 0x0000000000017941 */ /* 0x000fea0003800000 */
.L_x_165:
[----:B------:R-:W-:Y:S01]  /*7030*/  LOP3.LUT P3, RZ, R13, 0xff, RZ, 0xc0, !PT ;  /* 0x000000ff0dff7812 */ /* 0x000fe2000786c0ff */
[----:B------:R-:W-:Y:S01]  /*7040*/  IMAD.IADD R12, R3, 0x1, R12 ;  /* 0x00000001030c7824 */ /* 0x000fe200078e020c */
[----:B------:R-:W-:Y:S01]  /*7050*/  IADD3 R16, P4, R16, UR22, RZ ;  /* 0x0000001610107c10 */ /* 0x000fe2000ff9e0ff */
[----:B------:R-:W-:Y:S01]  /*7060*/  ULDC.64 UR6, c[0x0][0x650] ;  /* 0x0001940000067ab9 */ /* 0x000fe20000000a00 */
[----:B------:R-:W-:Y:S01]  /*7070*/  BSSY B1, `(.L_x_171) ;  /* 0x000006b000017945 */ /* 0x000fe20003800000 */
[----:B------:R-:W-:Y:S01]  /*7080*/  IMAD.MOV.U32 R9, RZ, RZ, -0x1 ;  /* 0xffffffffff097424 */ /* 0x000fe200078e00ff */
[----:B------:R-:W-:Y:S01]  /*7090*/  SHF.R.U32.HI R4, RZ, 0x1, R12 ;  /* 0x00000001ff047819 */ /* 0x000fe2000001160c */
[----:B------:R-:W-:Y:S01]  /*70a0*/  IMAD.MOV.U32 R8, RZ, RZ, -0x1 ;  /* 0xffffffffff087424 */ /* 0x000fe200078e00ff */
[----:B------:R-:W-:Y:S02]  /*70b0*/  ISETP.GT.U32.AND P1, PT, R12, 0xd, PT ;  /* 0x0000000d0c00780c */ /* 0x000fe40003f24070 */
[----:B------:R-:W-:-:S02]  /*70c0*/  IADD3.X R17, R17, UR5, RZ, P4, !PT ;  /* 0x0000000511117c10 */ /* 0x000fc4000a7fe4ff */
[----:B------:R-:W-:Y:S01]  /*70d0*/  ISETP.LT.U32.AND P1, PT, R3, 0xe, P1 ;  /* 0x0000000e0300780c */ /* 0x000fe20000f21070 */
[----:B------:R-:W0:Y:S01]  /*70e0*/  @P3 S2R R6, SR_CgaCtaId ;  /* 0x0000000000063919 */ /* 0x000e220000008800 */
[----:B------:R-:W-:Y:S02]  /*70f0*/  @P3 MOV R5, 0x400 ;  /* 0x0000040000053802 */ /* 0x000fe40000000f00 */
[----:B------:R-:W-:Y:S02]  /*7100*/  PRMT R13, RZ, 0x7610, R13 ;  /* 0x00007610ff0d7816 */ /* 0x000fe4000000000d */
[----:B0-----:R-:W-:Y:S01]  /*7110*/  @P3 LEA R6, R6, R5, 0x18 ;  /* 0x0000000506063211 */ /* 0x001fe200078ec0ff */
[----:B------:R-:W-:-:S03]  /*7120*/  IMAD.WIDE.U32 R4, R4, -0x6db6db6d, RZ ;  /* 0x9249249304047825 */ /* 0x000fc600078e00ff */
[----:B------:R0:W-:Y:S01]  /*7130*/  @P3 SYNCS.ARRIVE.TRANS64.A1T0 RZ, [R6+URZ+0xf8], RZ ;  /* 0x0000f8ff06ff39a7 */ /* 0x0001e2000810003f */
[----:B------:R-:W-:Y:S02]  /*7140*/  ISETP.GE.U32.AND P3, PT, R3, 0xe, PT ;  /* 0x0000000e0300780c */ /* 0x000fe40003f66070 */
[----:B------:R-:W-:Y:S02]  /*7150*/  SHF.R.U32.HI R7, RZ, 0x2, R5 ;  /* 0x00000002ff077819 */ /* 0x000fe40000011605 */
[----:B------:R-:W-:Y:S02]  /*7160*/  SEL R5, RZ, 0x1, !P1 ;  /* 0x00000001ff057807 */ /* 0x000fe40004800000 */
[----:B------:R-:W-:Y:S01]  /*7170*/  ISETP.GE.U32.AND P1, PT, R16, UR6, PT ;  /* 0x0000000610007c0c */ /* 0x000fe2000bf26070 */
[----:B------:R-:W-:Y:S01]  /*7180*/  IMAD R12, R7, -0xe, R12 ;  /* 0xfffffff2070c7824 */ /* 0x000fe200078e020c */
[----:B------:R-:W-:Y:S02]  /*7190*/  LOP3.LUT R0, R0, R5, RZ, 0x3c, !PT ;  /* 0x0000000500007212 */ /* 0x000fe400078e3cff */
[----:B------:R-:W-:-:S02]  /*71a0*/  ISETP.GE.U32.AND.EX P1, PT, R17, UR7, PT, P1 ;  /* 0x0000000711007c0c */ /* 0x000fc4000bf26110 */
[----:B------:R-:W-:Y:S02]  /*71b0*/  PRMT R4, RZ, 0x7610, R4 ;  /* 0x00007610ff047816 */ /* 0x000fe40000000004 */
[----:B------:R-:W-:Y:S01]  /*71c0*/  @P3 LOP3.LUT R0, R0, 0x1, R7, 0x78, !PT ;  /* 0x0000000100003812 */ /* 0x000fe200078e7807 */
[----:B------:R-:W-:-:S08]  /*71d0*/  IMAD.MOV.U32 R7, RZ, RZ, -0x1 ;  /* 0xffffffffff077424 */ /* 0x000fd000078e00ff */
[----:B0-----:R-:W-:Y:S05]  /*71e0*/  @P1 BRA `(.L_x_172) ;  /* 0x00000004004c1947 */ /* 0x001fea0003800000 */
[----:B------:R-:W-:Y:S01]  /*71f0*/  ULDC.64 UR6, c[0x0][0x628] ;  /* 0x00018a0000067ab9 */ /* 0x000fe20000000a00 */
[----:B------:R-:W0:Y:S01]  /*7200*/  S2R R15, SR_CTAID.X ;  /* 0x00000000000f7919 */ /* 0x000e220000002500 */
[----:B------:R-:W-:Y:S01]  /*7210*/  ISETP.NE.U32.AND P1, PT, RZ, UR6, PT ;  /* 0x00000006ff007c0c */ /* 0x000fe2000bf25070 */
[----:B------:R-:W-:Y:S01]  /*7220*/  ULDC UR9, c[0x0][0x630] ;  /* 0x00018c0000097ab9 */ /* 0x000fe20000000800 */
[----:B------:R-:W-:Y:S01]  /*7230*/  IMAD.MOV.U32 R4, RZ, RZ, R16 ;  /* 0x000000ffff047224 */ /* 0x000fe200078e0010 */
[----:B------:R-:W1:Y:S01]  /*7240*/  S2R R14, SR_CTAID.Y ;  /* 0x00000000000e7919 */ /* 0x000e620000002600 */
[----:B------:R-:W-:Y:S01]  /*7250*/  ISETP.NE.AND.EX P1, PT, RZ, UR7, PT, P1 ;  /* 0x00000007ff007c0c */ /* 0x000fe2000bf25310 */
[----:B------:R-:W-:-:S12]  /*7260*/  IMAD.MOV.U32 R5, RZ, RZ, R17 ;  /* 0x000000ffff057224 */ /* 0x000fd800078e0011 */
[----:B------:R-:W-:Y:S05]  /*7270*/  @!P1 BRA `(.L_x_173) ;  /* 0x0000000000289947 */ /* 0x000fea0003800000 */
[----:B------:R-:W-:Y:S02]  /*7280*/  ULDC UR8, c[0x0][0x634] ;  /* 0x00018d0000087ab9 */ /* 0x000fe40000000800 */
[----:B------:R-:W-:-:S05]  /*7290*/  IADD3 R9, P1, R16, UR8, RZ ;  /* 0x0000000810097c10 */ /* 0x000fca000ff3e0ff */
[----:B------:R-:W-:-:S04]  /*72a0*/  IMAD.X R21, RZ, RZ, R17, P1 ;  /* 0x000000ffff157224 */ /* 0x000fc800008e0611 */
[----:B------:R-:W-:-:S04]  /*72b0*/  IMAD.WIDE.U32 R6, R21, UR6, RZ ;  /* 0x0000000615067c25 */ /* 0x000fc8000f8e00ff */
[----:B------:R-:W-:-:S04]  /*72c0*/  IMAD.WIDE.U32 R6, P1, R9, UR7, R6 ;  /* 0x0000000709067c25 */ /* 0x000fc8000f820006 */
[----:B------:R-:W-:-:S04]  /*72d0*/  IMAD.WIDE.U32 R8, R9, UR6, RZ ;  /* 0x0000000609087c25 */ /* 0x000fc8000f8e00ff */
[----:B------:R-:W-:Y:S01]  /*72e0*/  IMAD.X R5, RZ, RZ, RZ, P1 ;  /* 0x000000ffff057224 */ /* 0x000fe200008e06ff */
[----:B------:R-:W-:Y:S01]  /*72f0*/  IADD3 RZ, P1, R9, R6, RZ ;  /* 0x0000000609ff7210 */ /* 0x000fe20007f3e0ff */
[----:B------:R-:W-:-:S04]  /*7300*/  IMAD.MOV.U32 R4, RZ, RZ, R7 ;  /* 0x000000ffff047224 */ /* 0x000fc800078e0007 */
[----:B------:R-:W-:-:S08]  /*7310*/  IMAD.WIDE.U32.X R4, R21, UR7, R4, P1 ;  /* 0x0000000715047c25 */ /* 0x000fd000088e0404 */
.L_x_173:
[--C-:B------:R-:W-:Y:S01]  /*7320*/  SHF.R.U64 R8, R4, UR9, R5.reuse ;  /* 0x0000000904087c19 */ /* 0x100fe20008001205 */
[----:B------:R-:W-:Y:S01]  /*7330*/  ULDC.64 UR6, c[0x0][0x620] ;  /* 0x0001880000067ab9 */ /* 0x000fe20000000a00 */
[----:B------:R-:W-:Y:S01]  /*7340*/  SHF.R.U32.HI R4, RZ, UR9, R5 ;  /* 0x00000009ff047c19 */ /* 0x000fe20008011605 */
[----:B------:R-:W2:Y:S01]  /*7350*/  LDC R24, c[0x0][0x144] ;  /* 0x00005100ff187b82 */ /* 0x000ea20000000800 */
[----:B------:R-:W-:Y:S01]  /*7360*/  IADD3 R7, P1, RZ, -R8, RZ ;  /* 0x80000008ff077210 */ /* 0x000fe20007f3e0ff */
[----:B------:R-:W-:Y:S01]  /*7370*/  ULDC.64 UR10, c[0x0][0x640] ;  /* 0x00019000000a7ab9 */ /* 0x000fe20000000a00 */
[----:B0-----:R-:W-:Y:S01]  /*7380*/  I2FP.F32.U32 R9, R15 ;  /* 0x0000000f00097245 */ /* 0x001fe20000201000 */
[----:B------:R-:W-:Y:S02]  /*7390*/  ULDC UR8, c[0x0][0x608] ;  /* 0x0001820000087ab9 */ /* 0x000fe40000000800 */
[----:B------:R-:W-:Y:S01]  /*73a0*/  IMAD.X R4, RZ, RZ, ~R4, P1 ;  /* 0x000000ffff047224 */ /* 0x000fe200008e0e04 */
[----:B------:R-:W-:Y:S01]  /*73b0*/  ISETP.NE.U32.AND P1, PT, RZ, UR10, PT ;  /* 0x0000000aff007c0c */ /* 0x000fe2000bf25070 */
[----:B------:R-:W0:Y:S02]  /*73c0*/  LDC R21, c[0x0][0x148] ;  /* 0x00005200ff157b82 */ /* 0x000e240000000800 */
[----:B------:R-:W-:Y:S01]  /*73d0*/  IMAD R6, R4, UR6, RZ ;  /* 0x0000000604067c24 */ /* 0x000fe2000f8e02ff */
[----:B------:R-:W-:Y:S01]  /*73e0*/  ISETP.NE.AND.EX P1, PT, RZ, UR11, PT, P1 ;  /* 0x0000000bff007c0c */ /* 0x000fe2000bf25310 */
[----:B------:R-:W-:Y:S01]  /*73f0*/  IMAD.WIDE.U32 R4, R7, UR6, R16 ;  /* 0x0000000607047c25 */ /* 0x000fe2000f8e0010 */
[----:B------:R-:W-:-:S03]  /*7400*/  ULDC UR6, c[0x0][0x150] ;  /* 0x0000540000067ab9 */ /* 0x000fc60000000800 */
[----:B------:R-:W-:Y:S02]  /*7410*/  IMAD R7, R7, UR7, R6 ;  /* 0x0000000707077c24 */ /* 0x000fe4000f8e0206 */
[----:B------:R-:W-:Y:S01]  /*7420*/  FMUL R6, R9, UR6 ;  /* 0x0000000609067c20 */ /* 0x000fe20008400000 */
[----:B------:R-:W-:Y:S01]  /*7430*/  ULDC UR6, c[0x0][0x618] ;  /* 0x0001860000067ab9 */ /* 0x000fe20000000800 */
[----:B------:R-:W-:Y:S01]  /*7440*/  ULDC UR7, c[0x0][0x154] ;  /* 0x0000550000077ab9 */ /* 0x000fe20000000800 */
[----:B------:R-:W-:-:S03]  /*7450*/  IMAD.IADD R5, R5, 0x1, R7 ;  /* 0x0000000105057824 */ /* 0x000fc600078e0207 */
[----:B------:R-:W3:Y:S02]  /*7460*/  F2I.U32.TRUNC.NTZ R6, R6 ;  /* 0x0000000600067305 */ /* 0x000ee4000020f000 */
[----:B------:R-:W-:Y:S02]  /*7470*/  SHF.R.U64 R9, R4, UR6, R5 ;  /* 0x0000000604097c19 */ /* 0x000fe40008001205 */
[----:B-1----:R-:W-:-:S05]  /*7480*/  I2FP.F32.U32 R4, R14 ;  /* 0x0000000e00047245 */ /* 0x002fca0000201000 */
[----:B------:R-:W-:Y:S01]  /*7490*/  FMUL R22, R4, UR7 ;  /* 0x0000000704167c20 */ /* 0x000fe20008400000 */
[----:B------:R-:W-:Y:S01]  /*74a0*/  SHF.R.U32.HI R4, RZ, UR6, R5 ;  /* 0x00000006ff047c19 */ /* 0x000fe20008011605 */
[----:B------:R-:W-:-:S03]  /*74b0*/  ULDC UR6, c[0x0][0x658] ;  /* 0x0001960000067ab9 */ /* 0x000fc60000000800 */
[--C-:B------:R-:W-:Y:S01]  /*74c0*/  SHF.R.U64 R20, R9, UR8, R4.reuse ;  /* 0x0000000809147c19 */ /* 0x100fe20008001204 */
[----:B------:R-:W1:Y:S01]  /*74d0*/  F2I.U32.TRUNC.NTZ R22, R22 ;  /* 0x0000001600167305 */ /* 0x000e62000020f000 */
[----:B------:R-:W-:Y:S01]  /*74e0*/  SHF.R.U32.HI R5, RZ, UR8, R4 ;  /* 0x00000008ff057c19 */ /* 0x000fe20008011604 */
[----:B---3--:R-:W-:-:S03]  /*74f0*/  IMAD.MOV R6, RZ, RZ, -R6 ;  /* 0x000000ffff067224 */ /* 0x008fc600078e0a06 */
[----:B------:R-:W-:Y:S01]  /*7500*/  SHF.R.U64 R18, R20, UR6, R5 ;  /* 0x0000000614127c19 */ /* 0x000fe20008001205 */
[----:B--2---:R-:W-:Y:S01]  /*7510*/  IMAD R15, R24, R6, R15 ;  /* 0x00000006180f7224 */ /* 0x004fe200078e020f */
[----:B------:R-:W-:-:S03]  /*7520*/  SHF.R.U32.HI R23, RZ, UR6, R5 ;  /* 0x00000006ff177c19 */ /* 0x000fc60008011605 */
[----:B------:R-:W-:Y:S02]  /*7530*/  IMAD.MOV.U32 R4, RZ, RZ, R18 ;  /* 0x000000ffff047224 */ /* 0x000fe400078e0012 */
[----:B------:R-:W-:Y:S01]  /*7540*/  IMAD.MOV.U32 R5, RZ, RZ, R23 ;  /* 0x000000ffff057224 */ /* 0x000fe200078e0017 */
[----:B-1----:R-:W-:Y:S06]  /*7550*/  @!P1 BRA `(.L_x_174) ;  /* 0x0000000000289947 */ /* 0x002fec0003800000 */
[----:B------:R-:W-:Y:S02]  /*7560*/  ULDC UR6, c[0x0][0x64c] ;  /* 0x0001930000067ab9 */ /* 0x000fe40000000800 */
[----:B------:R-:W-:-:S05]  /*7570*/  IADD3 R5, P1, R18, UR6, RZ ;  /* 0x0000000612057c10 */ /* 0x000fca000ff3e0ff */
[----:B------:R-:W-:-:S04]  /*7580*/  IMAD.X R23, RZ, RZ, R23, P1 ;  /* 0x000000ffff177224 */ /* 0x000fc800008e0617 */
[----:B------:R-:W-:-:S04]  /*7590*/  IMAD.WIDE.U32 R6, R23, UR10, RZ ;  /* 0x0000000a17067c25 */ /* 0x000fc8000f8e00ff */
[----:B------:R-:W-:-:S04]  /*75a0*/  IMAD.WIDE.U32 R6, P1, R5, UR11, R6 ;  /* 0x0000000b05067c25 */ /* 0x000fc8000f820006 */
[----:B------:R-:W-:-:S04]  /*75b0*/  IMAD.WIDE.U32 R4, R5, UR10, RZ ;  /* 0x0000000a05047c25 */ /* 0x000fc8000f8e00ff */
[----:B------:R-:W-:Y:S01]  /*75c0*/  IMAD.MOV.U32 R4, RZ, RZ, R7 ;  /* 0x000000ffff047224 */ /* 0x000fe200078e0007 */
[----:B------:R-:W-:Y:S01]  /*75d0*/  IADD3 RZ, P3, R5, R6, RZ ;  /* 0x0000000605ff7210 */ /* 0x000fe20007f7e0ff */
[----:B------:R-:W-:-:S04]  /*75e0*/  IMAD.X R5, RZ, RZ, RZ, P1 ;  /* 0x000000ffff057224 */ /* 0x000fc800008e06ff */
[----:B------:R-:W-:-:S08]  /*75f0*/  IMAD.WIDE.U32.X R4, R23, UR11, R4, P3 ;  /* 0x0000000b17047c25 */ /* 0x000fd000098e0404 */
.L_x_174:
[----:B------:R-:W-:Y:S01]  /*7600*/  ISETP.NE.AND P1, PT, R2, 0x1, PT ;  /* 0x000000010200780c */ /* 0x000fe20003f25270 */
[----:B------:R-:W-:Y:S01]  /*7610*/  ULDC UR6, c[0x0][0x648] ;  /* 0x0001920000067ab9 */ /* 0x000fe20000000800 */
[----:B------:R-:W-:Y:S01]  /*7620*/  LOP3.LUT R20, R20, UR13, RZ, 0xc0, !PT ;  /* 0x0000000d14147c12 */ /* 0x000fe2000f8ec0ff */
[----:B------:R-:W-:Y:S01]  /*7630*/  IMAD.MOV R22, RZ, RZ, -R22 ;  /* 0x000000ffff167224 */ /* 0x000fe200078e0a16 */
[----:B------:R-:W-:Y:S01]  /*7640*/  SHF.R.U64 R5, R4, UR6, R5 ;  /* 0x0000000604057c19 */ /* 0x000fe20008001205 */
[----:B------:R-:W-:Y:S01]  /*7650*/  ULDC UR6, c[0x0][0x638] ;  /* 0x00018e0000067ab9 */ /* 0x000fe20000000800 */
[----:B------:R-:W-:Y:S01]  /*7660*/  LOP3.LUT R9, R9, UR4, RZ, 0xc0, !PT ;  /* 0x0000000409097c12 */ /* 0x000fe2000f8ec0ff */
[----:B------:R-:W-:Y:S01]  /*7670*/  ULDC UR7, c[0x0][0x610] ;  /* 0x0001840000077ab9 */ /* 0x000fe20000000800 */
[----:B------:R-:W-:Y:S02]  /*7680*/  IMAD.MOV.U32 R4, RZ, RZ, 0x1 ;  /* 0x00000001ff047424 */ /* 0x000fe400078e00ff */
[----:B------:R-:W-:-:S02]  /*7690*/  IMAD.MOV R7, RZ, RZ, -R5 ;  /* 0x000000ffff077224 */ /* 0x000fc400078e0a05 */
[----:B------:R-:W-:Y:S02]  /*76a0*/  IMAD R20, R5, UR21, R20 ;  /* 0x0000001505147c24 */ /* 0x000fe4000f8e0214 */
[----:B0-----:R-:W-:Y:S02]  /*76b0*/  @P1 IMAD R15, R21, R22, R14 ;  /* 0x00000016150f1224 */ /* 0x001fe400078e020e */
[----:B------:R-:W-:Y:S01]  /*76c0*/  IMAD R18, R7, UR6, R18 ;  /* 0x0000000607127c24 */ /* 0x000fe2000f8e0212 */
[----:B------:R-:W-:Y:S01]  /*76d0*/  ULDC UR6, c[0x0][0x600] ;  /* 0x0001800000067ab9 */ /* 0x000fe20000000800 */
[----:B------:R-:W-:Y:S02]  /*76e0*/  IMAD R15, R20, UR7, R15 ;  /* 0x00000007140f7c24 */ /* 0x000fe4000f8e020f */
[----:B------:R-:W-:-:S05]  /*76f0*/  IMAD R18, R18, UR6, R9 ;  /* 0x0000000612127c24 */ /* 0x000fca000f8e0209 */
[----:B------:R-:W-:Y:S02]  /*7700*/  SEL R9, R18, R15, !P1 ;  /* 0x0000000f12097207 */ /* 0x000fe40004800000 */
[----:B------:R-:W-:-:S07]  /*7710*/  SEL R7, R15, R18, !P1 ;  /* 0x000000120f077207 */ /* 0x000fce0004800000 */
.L_x_172:
[----:B------:R-:W-:Y:S05]  /*7720*/  BSYNC B1 ;  /* 0x0000000000017941 */ /* 0x000fea0003800000 */
.L_x_171:
[----:B------:R-:W-:-:S13]  /*7730*/  LOP3.LUT P1, RZ, R4, 0xff, RZ, 0xc0, !PT ;  /* 0x000000ff04ff7812 */ /* 0x000fda000782c0ff */
[----:B------:R-:W-:Y:S05]  /*7740*/  @P1 BRA `(.L_x_175) ;  /* 0xfffffff400301947 */ /* 0x000fea000383ffff */
[----:B------:R-:W-:Y:S05]  /*7750*/  BSYNC B0 ;  /* 0x0000000000007941 */ /* 0x000fea0003800000 */
.L_x_163:
[----:B------:R-:W-:-:S03]  /*7760*/  UMOV UR6, 0xffffffff ;  /* 0xffffffff00067882 */ /* 0x000fc60000000000 */
[----:B------:R-:W-:Y:S05]  /*7770*/  BRA.DIV UR6, `(.L_x_176) ;  /* 0x0000000a06807947 */ /* 0x000fea000b800000 */
[----:B------:R-:W-:-:S13]  /*7780*/  ELECT P6, URZ, PT ;  /* 0x00000000003f782f */ /* 0x000fda00038c0000 */
.L_x_200:
[----:B------:R-:W-:Y:S04]  /*7790*/  BSSY B0, `(.L_x_177) ;  /* 0x0000085000007945 */ /* 0x000fe80003800000 */
[----:B------:R-:W-:Y:S05]  /*77a0*/  @!P6 BRA `(.L_x_178) ;  /* 0x00000008000ce947 */ /* 0x000fea0003800000 */
[----:B------:R-:W-:-:S04]  /*77b0*/  LOP3.LUT R19, R19, 0x2, RZ, 0xfc, !PT ;  /* 0x0000000213137812 */ /* 0x000fc800078efcff */
[----:B------:R-:W-:-:S13]  /*77c0*/  ISETP.NE.AND P0, PT, R19, 0x3, PT ;  /* 0x000000031300780c */ /* 0x000fda0003f05270 */
[----:B------:R-:W-:Y:S05]  /*77d0*/  @!P0 BRA `(.L_x_179) ;  /* 0x0000000000048947 */ /* 0x000fea0003800000 */
[----:B------:R-:W-:Y:S01]  /*77e0*/  BPT.TRAP 0x1 ;  /* 0x000000040000795c */ /* 0x000fe20000300000 */
.L_x_179:
[----:B------:R-:W0:Y:S01]  /*77f0*/  S2R R3, SR_CgaCtaId ;  /* 0x0000000000037919 */ /* 0x000e220000008800 */
[----:B------:R-:W-:-:S04]  /*7800*/  MOV R2, 0x400 ;  /* 0x0000040000027802 */ /* 0x000fc80000000f00 */
[----:B0-----:R-:W-:Y:S02]  /*7810*/  LEA R3, R3, R2, 0x18 ;  /* 0x0000000203037211 */ /* 0x001fe400078ec0ff */
[----:B------:R-:W-:-:S03]  /*7820*/  SHF.L.U32 R2, R0, 0x1f, RZ ;  /* 0x0000001f00027819 */ /* 0x000fc600000006ff */
[----:B------:R-:W-:-:S04]  /*7830*/  VIADD R3, R3, 0x70 ;  /* 0x0000007003037836 */ /* 0x000fc80000000000 */
[C---:B------:R-:W-:Y:S02]  /*7840*/  IMAD R7, R12.reuse, 0x8, R3 ;  /* 0x000000080c077824 */ /* 0x040fe400078e0203 */
[----:B------:R-:W-:Y:S02]  /*7850*/  VIADD R12, R12, 0x1 ;  /* 0x000000010c0c7836 */ /* 0x000fe40000000000 */
[----:B------:R-:W0:Y:S03]  /*7860*/  SYNCS.PHASECHK.TRANS64.TRYWAIT P0, [R7+URZ], R2 ;  /* 0x00000002070075a7 */ /* 0x000e26000800017f */
[----:B------:R-:W-:-:S04]  /*7870*/  ISETP.NE.AND P1, PT, R12, 0xe, PT ;  /* 0x0000000e0c00780c */ /* 0x000fc80003f25270 */
[----:B------:R-:W-:Y:S02]  /*7880*/  SEL R5, RZ, 0x1, P1 ;  /* 0x00000001ff057807 */ /* 0x000fe40000800000 */
[----:B------:R-:W-:Y:S02]  /*7890*/  SEL R12, R12, RZ, P1 ;  /* 0x000000ff0c0c7207 */ /* 0x000fe40000800000 */
[----:B------:R-:W-:-:S03]  /*78a0*/  LOP3.LUT R5, R0, R5, RZ, 0x3c, !PT ;  /* 0x0000000500057212 */ /* 0x000fc600078e3cff */
[----:B------:R-:W-:Y:S01]  /*78b0*/  IMAD R9, R12, 0x8, R3 ;  /* 0x000000080c097824 */ /* 0x000fe200078e0203 */
[----:B------:R-:W-:Y:S01]  /*78c0*/  SHF.L.U32 R4, R5, 0x1f, RZ ;  /* 0x0000001f05047819 */ /* 0x000fe200000006ff */
[----:B0-----:R-:W-:Y:S06]  /*78d0*/  @!P0 BRA `(.L_x_180) ;  /* 0x0000000800488947 */ /* 0x001fec0003800000 */
.L_x_201:
[----:B------:R-:W1:Y:S01]  /*78e0*/  SYNCS.PHASECHK.TRANS64.TRYWAIT P0, [R9+URZ], R4 ;  /* 0x00000004090075a7 */ /* 0x000e62000800017f */
[----:B------:R-:W-:-:S05]  /*78f0*/  VIADD R0, R12, 0x1 ;  /* 0x000000010c007836 */ /* 0x000fca0000000000 */
[----:B------:R-:W-:-:S04]  /*7900*/  ISETP.NE.AND P1, PT, R0, 0xe, PT ;  /* 0x0000000e0000780c */ /* 0x000fc80003f25270 */
[----:B0-----:R-:W-:Y:S02]  /*7910*/  SEL R2, RZ, 0x1, P1 ;  /* 0x00000001ff027807 */ /* 0x001fe40000800000 */
[----:B------:R-:W-:Y:S02]  /*7920*/  SEL R0, R0, RZ, P1 ;  /* 0x000000ff00007207 */ /* 0x000fe40000800000 */
[----:B------:R-:W-:-:S03]  /*7930*/  LOP3.LUT R7, R5, R2, RZ, 0x3c, !PT ;  /* 0x0000000205077212 */ /* 0x000fc600078e3cff */
[----:B------:R-:W-:Y:S01]  /*7940*/  IMAD R6, R0, 0x8, R3 ;  /* 0x0000000800067824 */ /* 0x000fe200078e0203 */
[----:B------:R-:W-:Y:S01]  /*7950*/  SHF.L.U32 R5, R7, 0x1f, RZ ;  /* 0x0000001f07057819 */ /* 0x000fe200000006ff */
[----:B-1----:R-:W-:Y:S06]  /*7960*/  @!P0 BRA `(.L_x_181) ;  /* 0x0000000800388947 */ /* 0x002fec0003800000 */
.L_x_202:
[----:B------:R-:W1:Y:S01]  /*7970*/  SYNCS.PHASECHK.TRANS64.TRYWAIT P0, [R6+URZ], R5 ;  /* 0x00000005060075a7 */ /* 0x000e62000800017f */
[----:B------:R-:W-:-:S05]  /*7980*/  VIADD R0, R0, 0x1 ;  /* 0x0000000100007836 */ /* 0x000fca0000000000 */
[----:B------:R-:W-:-:S04]  /*7990*/  ISETP.NE.AND P1, PT, R0, 0xe, PT ;  /* 0x0000000e0000780c */ /* 0x000fc80003f25270 */
[----:B------:R-:W-:Y:S02]  /*79a0*/  SEL R2, RZ, 0x1, P1 ;  /* 0x00000001ff027807 */ /* 0x000fe40000800000 */
[----:B------:R-:W-:Y:S02]  /*79b0*/  SEL R0, R0, RZ, P1 ;  /* 0x000000ff00007207 */ /* 0x000fe40000800000 */
[----:B------:R-:W-:-:S03]  /*79c0*/  LOP3.LUT R7, R7, R2, RZ, 0x3c, !PT ;  /* 0x0000000207077212 */ /* 0x000fc600078e3cff */
[----:B0-----:R-:W-:Y:S01]  /*79d0*/  IMAD R9, R0, 0x8, R3 ;  /* 0x0000000800097824 */ /* 0x001fe200078e0203 */
[----:B------:R-:W-:Y:S01]  /*79e0*/  SHF.L.U32 R4, R7, 0x1f, RZ ;  /* 0x0000001f07047819 */ /* 0x000fe200000006ff */
[----:B-1----:R-:W-:Y:S06]  /*79f0*/  @!P0 BRA `(.L_x_182) ;  /* 0x0000000800288947 */ /* 0x002fec0003800000 */
.L_x_203:
        /* <DEDUP_REMOVED lines=9> */
.L_x_204:
        /* <DEDUP_REMOVED lines=9> */
.L_x_205:
        /* <DEDUP_REMOVED lines=9> */
.L_x_206:
        /* <DEDUP_REMOVED lines=9> */
.L_x_207:
        /* <DEDUP_REMOVED lines=9> */
.L_x_208:
        /* <DEDUP_REMOVED lines=9> */
.L_x_209:
        /* <DEDUP_REMOVED lines=9> */
.L_x_210:
        /* <DEDUP_REMOVED lines=9> */
.L_x_211:
        /* <DEDUP_REMOVED lines=9> */
.L_x_212:
[----:B------:R-:W1:Y:S01]  /*7f10*/  SYNCS.PHASECHK.TRANS64.TRYWAIT P0, [R6+URZ], R5 ;  /* 0x00000005060075a7 */ /* 0x000e62000800017f */
[----:B------:R-:W-:-:S05]  /*7f20*/  VIADD R0, R0, 0x1 ;  /* 0x0000000100007836 */ /* 0x000fca0000000000 */
[----:B------:R-:W-:-:S04]  /*7f30*/  ISETP.NE.AND P1, PT, R0, 0xe, PT ;  /* 0x0000000e0000780c */ /* 0x000fc80003f25270 */
[----:B------:R-:W-:Y:S02]  /*7f40*/  SEL R2, RZ, 0x1, P1 ;  /* 0x00000001ff027807 */ /* 0x000fe40000800000 */
[----:B------:R-:W-:Y:S02]  /*7f50*/  SEL R0, R0, RZ, P1 ;  /* 0x000000ff00007207 */ /* 0x000fe40000800000 */
[----:B------:R-:W-:Y:S01]  /*7f60*/  LOP3.LUT R2, R7, R2, RZ, 0x3c, !PT ;  /* 0x0000000207027212 */ /* 0x000fe200078e3cff */
[----:B-1----:R-:W-:Y:S06]  /*7f70*/  @!P0 BRA `(.L_x_192) ;  /* 0x0000000400908947 */ /* 0x002fec0003800000 */
.L_x_213:
[----:B------:R-:W-:Y:S01]  /*7f80*/  IMAD R3, R0, 0x8, R3 ;  /* 0x0000000800037824 */ /* 0x000fe200078e0203 */
[----:B------:R-:W-:-:S07]  /*7f90*/  SHF.L.U32 R0, R2, 0x1f, RZ ;  /* 0x0000001f02007819 */ /* 0x000fce00000006ff */
.L_x_193:
[----:B--2---:R2:W3:Y:S02]  /*7fa0*/  SYNCS.PHASECHK.TRANS64.TRYWAIT P0, [R3+URZ], R0 ;  /* 0x00000000030075a7 */ /* 0x0044e4000800017f */
[----:B---3--:R-:W-:Y:S05]  /*7fb0*/  @!P0 NANOSLEEP.SYNCS 0x989680 ;  /* 0x009896800000895d */ /* 0x008fea0003900000 */
[----:B------:R-:W3:Y:S02]  /*7fc0*/  @!P0 SYNCS.PHASECHK.TRANS64 P0, [R3+URZ], R0 ;  /* 0x00000000030085a7 */ /* 0x000ee4000800007f */
[----:B---3--:R-:W-:Y:S05]  /*7fd0*/  @!P0 BRA `(.L_x_193) ;  /* 0xfffffffc00f08947 */ /* 0x008fea000383ffff */
.L_x_178:
[----:B------:R-:W-:Y:S05]  /*7fe0*/  BSYNC B0 ;  /* 0x0000000000007941 */ /* 0x000fea0003800000 */
.L_x_177:
[----:B------:R-:W-:Y:S05]  /*7ff0*/  EXIT ;  /* 0x000000000000794d */ /* 0x000fea0003800000 */
.L_x_18:
[----:B---3--:R3:W4:Y:S02]  /*8000*/  SYNCS.PHASECHK.TRANS64.TRYWAIT P1, [R3+URZ], R0 ;  /* 0x00000000030075a7 */ /* 0x008724000802017f */
[----:B----4-:R-:W-:Y:S05]  /*8010*/  @!P1 NANOSLEEP.SYNCS 0x989680 ;  /* 0x009896800000995d */ /* 0x010fea0003900000 */
[----:B------:R-:W4:Y:S02]  /*8020*/  @!P1 SYNCS.PHASECHK.TRANS64 P1, [R3+URZ], R0 ;  /* 0x00000000030095a7 */ /* 0x000f24000802007f */
[----:B----4-:R-:W-:Y:S05]  /*8030*/  @!P1 BRA `(.L_x_18) ;  /* 0xfffffffc00f09947 */ /* 0x010fea000383ffff */
[----:B------:R-:W-:Y:S05]  /*8040*/  BRA `(.L_x_17) ;  /* 0xffffff9000cc7947 */ /* 0x000fea000383ffff */
.L_x_23:
[----:B-1----:R-:W-:-:S04]  /*8050*/  IMAD.U32 R4, RZ, RZ, UR4 ;  /* 0x00000004ff047e24 */ /* 0x002fc8000f8e00ff */
[----:B------:R1:W2:Y:S03]  /*8060*/  SYNCS.PHASECHK.TRANS64.TRYWAIT P1, [R4+URZ], R3 ;  /* 0x00000003040075a7 */ /* 0x0002a6000802017f */
[----:B--2---:R-:W-:Y:S05]  /*8070*/  @!P1 NANOSLEEP.SYNCS 0x989680 ;  /* 0x009896800000995d */ /* 0x004fea0003900000 */
[----:B------:R-:W2:Y:S02]  /*8080*/  @!P1 SYNCS.PHASECHK.TRANS64 P1, [R4+URZ], R3 ;  /* 0x00000003040095a7 */ /* 0x000ea4000802007f */
[----:B--2---:R-:W-:Y:S05]  /*8090*/  @!P1 BRA `(.L_x_23) ;  /* 0xfffffffc00ec9947 */ /* 0x004fea000383ffff */
[----:B------:R-:W-:Y:S05]  /*80a0*/  BRA `(.L_x_22) ;  /* 0xffffff9400687947 */ /* 0x000fea000383ffff */
.L_x_164:
[----:B------:R-:W-:Y:S01]  /*80b0*/  BSSY B1, `(.L_x_194) ;  /* 0x0000006000017945 */ /* 0x000fe20003800000 */
[----:B------:R-:W-:-:S07]  /*80c0*/  IMAD.MOV.U32 R15, RZ, RZ, -0x1 ;  /* 0xffffffffff0f7424 */ /* 0x000fce00078e00ff */
[----:B------:R-:W-:Y:S05]  /*80d0*/  WARPSYNC.COLLECTIVE R15, `(.L_x_195) ;  /* 0x000000000f0c7348 */ /* 0x000fea0003c00000 */
[----:B------:R-:W-:Y:S02]  /*80e0*/  ELECT P6, UR62, PT ;  /* 0x00000000003e782f */ /* 0x000fe400038c0000 */
[----:B------:R-:W-:Y:S01]  /*80f0*/  MOV R14, UR62 ;  /* 0x0000003e000e7c02 */ /* 0x000fe20008000f00 */
[----:B------:R-:W-:Y:S10]  /*8100*/  ENDCOLLECTIVE ;  /* 0x000000000000791b */ /* 0x000ff40003800000 */
.L_x_195:
[----:B------:R-:W-:Y:S05]  /*8110*/  BSYNC B1 ;  /* 0x0000000000017941 */ /* 0x000fea0003800000 */
.L_x_194:
[----:B------:R-:W-:Y:S05]  /*8120*/  BRA `(.L_x_196) ;  /* 0xffffffe800c47947 */ /* 0x000fea000383ffff */
.L_x_167:
[----:B0-----:R0:W1:Y:S02]  /*8130*/  SYNCS.PHASECHK.TRANS64.TRYWAIT P1, [R14+URZ+0x70], R7 ;  /* 0x000070070e0075a7 */ /* 0x001064000802017f */
[----:B-1----:R-:W-:Y:S05]  /*8140*/  @!P1 NANOSLEEP.SYNCS 0x989680 ;  /* 0x009896800000995d */ /* 0x002fea0003900000 */
[----:B------:R-:W1:Y:S02]  /*8150*/  @!P1 SYNCS.PHASECHK.TRANS64 P1, [R14+URZ+0x70], R7 ;  /* 0x000070070e0095a7 */ /* 0x000e64000802007f */
[----:B-1----:R-:W-:Y:S05]  /*8160*/  @!P1 BRA `(.L_x_167) ;  /* 0xfffffffc00f09947 */ /* 0x002fea000383ffff */
[----:B------:R-:W-:Y:S05]  /*8170*/  BRA `(.L_x_197) ;  /* 0xffffffec00007947 */ /* 0x000fea000383ffff */
.L_x_176:
[----:B------:R-:W-:Y:S01]  /*8180*/  BSSY B0, `(.L_x_198) ;  /* 0x0000006000007945 */ /* 0x000fe20003800000 */
[----:B------:R-:W-:-:S07]  /*8190*/  IMAD.MOV.U32 R15, RZ, RZ, -0x1 ;  /* 0xffffffffff0f7424 */ /* 0x000fce00078e00ff */
[----:B------:R-:W-:Y:S05]  /*81a0*/  WARPSYNC.COLLECTIVE R15, `(.L_x_199) ;  /* 0x000000000f0c7348 */ /* 0x000fea0003c00000 */
[----:B------:R-:W-:Y:S02]  /*81b0*/  ELECT P6, UR62, PT ;  /* 0x00000000003e782f */ /* 0x000fe400038c0000 */
[----:B------:R-:W-:Y:S01]  /*81c0*/  MOV R14, UR62 ;  /* 0x0000003e000e7c02 */ /* 0x000fe20008000f00 */
[----:B------:R-:W-:Y:S10]  /*81d0*/  ENDCOLLECTIVE ;  /* 0x000000000000791b */ /* 0x000ff40003800000 */
.L_x_199:
[----:B------:R-:W-:Y:S05]  /*81e0*/  BSYNC B0 ;  /* 0x0000000000007941 */ /* 0x000fea0003800000 */
.L_x_198:
[----:B------:R-:W-:Y:S05]  /*81f0*/  BRA `(.L_x_200) ;  /* 0xfffffff400647947 */ /* 0x000fea000383ffff */
.L_x_180:
[----:B0-----:R0:W1:Y:S02]  /*8200*/  SYNCS.PHASECHK.TRANS64.TRYWAIT P0, [R7+URZ], R2 ;  /* 0x00000002070075a7 */ /* 0x001064000800017f */
[----:B-1----:R-:W-:Y:S05]  /*8210*/  @!P0 NANOSLEEP.SYNCS 0x989680 ;  /* 0x009896800000895d */ /* 0x002fea0003900000 */
[----:B------:R-:W1:Y:S02]  /*8220*/  @!P0 SYNCS.PHASECHK.TRANS64 P0, [R7+URZ], R2 ;  /* 0x00000002070085a7 */ /* 0x000e64000800007f */
[----:B-1----:R-:W-:Y:S05]  /*8230*/  @!P0 BRA `(.L_x_180) ;  /* 0xfffffffc00f08947 */ /* 0x002fea000383ffff */
[----:B------:R-:W-:Y:S05]  /*8240*/  BRA `(.L_x_201) ;  /* 0xfffffff400a47947 */ /* 0x000fea000383ffff */
.L_x_181:
[----:B0-----:R0:W1:Y:S02]  /*8250*/  SYNCS.PHASECHK.TRANS64.TRYWAIT P0, [R9+URZ], R4 ;  /* 0x00000004090075a7 */ /* 0x001064000800017f */
[----:B-1----:R-:W-:Y:S05]  /*8260*/  @!P0 NANOSLEEP.SYNCS 0x989680 ;  /* 0x009896800000895d */ /* 0x002fea0003900000 */
[----:B------:R-:W1:Y:S02]  /*8270*/  @!P0 SYNCS.PHASECHK.TRANS64 P0, [R9+URZ], R4 ;  /* 0x00000004090085a7 */ /* 0x000e64000800007f */
[----:B-1----:R-:W-:Y:S05]  /*8280*/  @!P0 BRA `(.L_x_181) ;  /* 0xfffffffc00f08947 */ /* 0x002fea000383ffff */
[----:B------:R-:W-:Y:S05]  /*8290*/  BRA `(.L_x_202) ;  /* 0xfffffff400b47947 */ /* 0x000fea000383ffff */
.L_x_182:
[----:B0-----:R0:W1:Y:S02]  /*82a0*/  SYNCS.PHASECHK.TRANS64.TRYWAIT P0, [R6+URZ], R5 ;  /* 0x00000005060075a7 */ /* 0x001064000800017f */
[----:B-1----:R-:W-:Y:S05]  /*82b0*/  @!P0 NANOSLEEP.SYNCS 0x989680 ;  /* 0x009896800000895d */ /* 0x002fea0003900000 */
[----:B------:R-:W1:Y:S02]  /*82c0*/  @!P0 SYNCS.PHASECHK.TRANS64 P0, [R6+URZ], R5 ;  /* 0x00000005060085a7 */ /* 0x000e64000800007f */
[----:B-1----:R-:W-:Y:S05]  /*82d0*/  @!P0 BRA `(.L_x_182) ;  /* 0xfffffffc00f08947 */ /* 0x002fea000383ffff */
[----:B------:R-:W-:Y:S05]  /*82e0*/  BRA `(.L_x_203) ;  /* 0xfffffff400c47947 */ /* 0x000fea000383ffff */
.L_x_183:
[----:B0-----:R0:W1:Y:S02]  /*82f0*/  SYNCS.PHASECHK.TRANS64.TRYWAIT P0, [R9+URZ], R4 ;  /* 0x00000004090075a7 */ /* 0x001064000800017f */
[----:B-1----:R-:W-:Y:S05]  /*8300*/  @!P0 NANOSLEEP.SYNCS 0x989680 ;  /* 0x009896800000895d */ /* 0x002fea0003900000 */
[----:B------:R-:W1:Y:S02]  /*8310*/  @!P0 SYNCS.PHASECHK.TRANS64 P0, [R9+URZ], R4 ;  /* 0x00000004090085a7 */ /* 0x000e64000800007f */
[----:B-1----:R-:W-:Y:S05]  /*8320*/  @!P0 BRA `(.L_x_183) ;  /* 0xfffffffc00f08947 */ /* 0x002fea000383ffff */
[----:B------:R-:W-:Y:S05]  /*8330*/  BRA `(.L_x_204) ;  /* 0xfffffff400d47947 */ /* 0x000fea000383ffff */
.L_x_184:
[----:B0-----:R0:W1:Y:S02]  /*8340*/  SYNCS.PHASECHK.TRANS64.TRYWAIT P0, [R6+URZ], R5 ;  /* 0x00000005060075a7 */ /* 0x001064000800017f */
[----:B-1----:R-:W-:Y:S05]  /*8350*/  @!P0 NANOSLEEP.SYNCS 0x989680 ;  /* 0x009896800000895d */ /* 0x002fea0003900000 */
[----:B------:R-:W1:Y:S02]  /*8360*/  @!P0 SYNCS.PHASECHK.TRANS64 P0, [R6+URZ], R5 ;  /* 0x00000005060085a7 */ /* 0x000e64000800007f */
[----:B-1----:R-:W-:Y:S05]  /*8370*/  @!P0 BRA `(.L_x_184) ;  /* 0xfffffffc00f08947 */ /* 0x002fea000383ffff */
[----:B------:R-:W-:Y:S05]  /*8380*/  BRA `(.L_x_205) ;  /* 0xfffffff400e47947 */ /* 0x000fea000383ffff */
.L_x_185:
[----:B0-----:R0:W1:Y:S02]  /*8390*/  SYNCS.PHASECHK.TRANS64.TRYWAIT P0, [R9+URZ], R4 ;  /* 0x00000004090075a7 */ /* 0x001064000800017f */
[----:B-1----:R-:W-:Y:S05]  /*83a0*/  @!P0 NANOSLEEP.SYNCS 0x989680 ;  /* 0x009896800000895d */ /* 0x002fea0003900000 */
[----:B------:R-:W1:Y:S02]  /*83b0*/  @!P0 SYNCS.PHASECHK.TRANS64 P0, [R9+URZ], R4 ;  /* 0x00000004090085a7 */ /* 0x000e64000800007f */
[----:B-1----:R-:W-:Y:S05]  /*83c0*/  @!P0 BRA `(.L_x_185) ;  /* 0xfffffffc00f08947 */ /* 0x002fea000383ffff */
[----:B------:R-:W-:Y:S05]  /*83d0*/  BRA `(.L_x_206) ;  /* 0xfffffff400f47947 */ /* 0x000fea000383ffff */
.L_x_186:
[----:B0-----:R0:W1:Y:S02]  /*83e0*/  SYNCS.PHASECHK.TRANS64.TRYWAIT P0, [R6+URZ], R5 ;  /* 0x00000005060075a7 */ /* 0x001064000800017f */
[----:B-1----:R-:W-:Y:S05]  /*83f0*/  @!P0 NANOSLEEP.SYNCS 0x989680 ;  /* 0x009896800000895d */ /* 0x002fea0003900000 */
[----:B------:R-:W1:Y:S02]  /*8400*/  @!P0 SYNCS.PHASECHK.TRANS64 P0, [R6+URZ], R5 ;  /* 0x00000005060085a7 */ /* 0x000e64000800007f */
[----:B-1----:R-:W-:Y:S05]  /*8410*/  @!P0 BRA `(.L_x_186) ;  /* 0xfffffffc00f08947 */ /* 0x002fea000383ffff */
[----:B------:R-:W-:Y:S05]  /*8420*/  BRA `(.L_x_207) ;  /* 0xfffffff800047947 */ /* 0x000fea000383ffff */
.L_x_187:
[----:B0-----:R0:W1:Y:S02]  /*8430*/  SYNCS.PHASECHK.TRANS64.TRYWAIT P0, [R9+URZ], R4 ;  /* 0x00000004090075a7 */ /* 0x001064000800017f */
[----:B-1----:R-:W-:Y:S05]  /*8440*/  @!P0 NANOSLEEP.SYNCS 0x989680 ;  /* 0x009896800000895d */ /* 0x002fea0003900000 */
[----:B------:R-:W1:Y:S02]  /*8450*/  @!P0 SYNCS.PHASECHK.TRANS64 P0, [R9+URZ], R4 ;  /* 0x00000004090085a7 */ /* 0x000e64000800007f */
[----:B-1----:R-:W-:Y:S05]  /*8460*/  @!P0 BRA `(.L_x_187) ;  /* 0xfffffffc00f08947 */ /* 0x002fea000383ffff */
[----:B------:R-:W-:Y:S05]  /*8470*/  BRA `(.L_x_208) ;  /* 0xfffffff800147947 */ /* 0x000fea000383ffff */
.L_x_188:
[----:B0-----:R0:W1:Y:S02]  /*8480*/  SYNCS.PHASECHK.TRANS64.TRYWAIT P0, [R6+URZ], R5 ;  /* 0x00000005060075a7 */ /* 0x001064000800017f */
[----:B-1----:R-:W-:Y:S05]  /*8490*/  @!P0 NANOSLEEP.SYNCS 0x989680 ;  /* 0x009896800000895d */ /* 0x002fea0003900000 */
[----:B------:R-:W1:Y:S02]  /*84a0*/  @!P0 SYNCS.PHASECHK.TRANS64 P0, [R6+URZ], R5 ;  /* 0x00000005060085a7 */ /* 0x000e64000800007f */
[----:B-1----:R-:W-:Y:S05]  /*84b0*/  @!P0 BRA `(.L_x_188) ;  /* 0xfffffffc00f08947 */ /* 0x002fea000383ffff */
[----:B------:R-:W-:Y:S05]  /*84c0*/  BRA `(.L_x_209) ;  /* 0xfffffff800247947 */ /* 0x000fea000383ffff */
.L_x_189:
[----:B0-----:R0:W1:Y:S02]  /*84d0*/  SYNCS.PHASECHK.TRANS64.TRYWAIT P0, [R9+URZ], R4 ;  /* 0x00000004090075a7 */ /* 0x001064000800017f */
[----:B-1----:R-:W-:Y:S05]  /*84e0*/  @!P0 NANOSLEEP.SYNCS 0x989680 ;  /* 0x009896800000895d */ /* 0x002fea0003900000 */
[----:B------:R-:W1:Y:S02]  /*84f0*/  @!P0 SYNCS.PHASECHK.TRANS64 P0, [R9+URZ], R4 ;  /* 0x00000004090085a7 */ /* 0x000e64000800007f */
[----:B-1----:R-:W-:Y:S05]  /*8500*/  @!P0 BRA `(.L_x_189) ;  /* 0xfffffffc00f08947 */ /* 0x002fea000383ffff */
[----:B------:R-:W-:Y:S05]  /*8510*/  BRA `(.L_x_210) ;  /* 0xfffffff800347947 */ /* 0x000fea000383ffff */
.L_x_190:
[----:B0-----:R0:W1:Y:S02]  /*8520*/  SYNCS.PHASECHK.TRANS64.TRYWAIT P0, [R6+URZ], R5 ;  /* 0x00000005060075a7 */ /* 0x001064000800017f */
[----:B-1----:R-:W-:Y:S05]  /*8530*/  @!P0 NANOSLEEP.SYNCS 0x989680 ;  /* 0x009896800000895d */ /* 0x002fea0003900000 */
[----:B------:R-:W1:Y:S02]  /*8540*/  @!P0 SYNCS.PHASECHK.TRANS64 P0, [R6+URZ], R5 ;  /* 0x00000005060085a7 */ /* 0x000e64000800007f */
[----:B-1----:R-:W-:Y:S05]  /*8550*/  @!P0 BRA `(.L_x_190) ;  /* 0xfffffffc00f08947 */ /* 0x002fea000383ffff */
[----:B------:R-:W-:Y:S05]  /*8560*/  BRA `(.L_x_211) ;  /* 0xfffffff800447947 */ /* 0x000fea000383ffff */
.L_x_191:
[----:B0-----:R0:W1:Y:S02]  /*8570*/  SYNCS.PHASECHK.TRANS64.TRYWAIT P0, [R9+URZ], R4 ;  /* 0x00000004090075a7 */ /* 0x001064000800017f */
[----:B-1----:R-:W-:Y:S05]  /*8580*/  @!P0 NANOSLEEP.SYNCS 0x989680 ;  /* 0x009896800000895d */ /* 0x002fea0003900000 */
[----:B------:R-:W1:Y:S02]  /*8590*/  @!P0 SYNCS.PHASECHK.TRANS64 P0, [R9+URZ], R4 ;  /* 0x00000004090085a7 */ /* 0x000e64000800007f */
[----:B-1----:R-:W-:Y:S05]  /*85a0*/  @!P0 BRA `(.L_x_191) ;  /* 0xfffffffc00f08947 */ /* 0x002fea000383ffff */
[----:B------:R-:W-:Y:S05]  /*85b0*/  BRA `(.L_x_212) ;  /* 0xfffffff800547947 */ /* 0x000fea000383ffff */
.L_x_192:
[----:B-1----:R1:W2:Y:S02]  /*85c0*/  SYNCS.PHASECHK.TRANS64.TRYWAIT P0, [R6+URZ], R5 ;  /* 0x00000005060075a7 */ /* 0x0022a4000800017f */
[----:B--2---:R-:W-:Y:S05]  /*85d0*/  @!P0 NANOSLEEP.SYNCS 0x989680 ;  /* 0x009896800000895d */ /* 0x004fea0003900000 */
[----:B------:R-:W2:Y:S02]  /*85e0*/  @!P0 SYNCS.PHASECHK.TRANS64 P0, [R6+URZ], R5 ;  /* 0x00000005060085a7 */ /* 0x000ea4000800007f */
[----:B--2---:R-:W-:Y:S05]  /*85f0*/  @!P0 BRA `(.L_x_192) ;  /* 0xfffffffc00f08947 */ /* 0x004fea000383ffff */
[----:B------:R-:W-:Y:S05]  /*8600*/  BRA `(.L_x_213) ;  /* 0xfffffff8005c7947 */ /* 0x000fea000383ffff */
.L_x_214:
[----:B------:R-:W-:-:S00]  /*8610*/  BRA `(.L_x_214) ;  /* 0xfffffffc00fc7947 */ /* 0x000fc0000383ffff */
[----:B------:R-:W-:-:S00]  /*8620*/  NOP ;  /* 0x0000000000007918 */ /* 0x000fc00000000000 */
        /* <DEDUP_REMOVED lines=13> */
.L_x_215:


//--------------------- .nv.global.init           --------------------------
	.section	.nv.global.init,"aw",@progbits
.nv.global.init:
	.type		$str$22,@object
	.size		$str$22,($str$23 - $str$22)
$str$22:
        /*0000*/ 	.byte	0x6b, 0x5f, 0x74, 0x69, 0x6c, 0x65, 0x5f, 0x63, 0x6f, 0x75, 0x6e, 0x74, 0x20, 0x3e, 0x3d, 0x20
        /*0010*/ 	.byte	0x31, 0x00
	.type		$str$23,@object
	.size		$str$23,(__unnamed_1 - $str$23)
$str$23:
        /*0012*/ 	.byte	0x2f, 0x74, 0x6d, 0x70, 0x2f, 0x63, 0x75, 0x74, 0x6c, 0x61, 0x73, 0x73, 0x5f, 0x73, 0x77, 0x65
        /*0022*/ 	.byte	0x65, 0x70, 0x5f, 0x73, 0x72, 0x63, 0x2f, 0x69, 0x6e, 0x63, 0x6c, 0x75, 0x64, 0x65, 0x2f, 0x63
        /*0032*/ 	.byte	0x75, 0x74, 0x6c, 0x61, 0x73, 0x73, 0x2f, 0x67, 0x65, 0x6d, 0x6d, 0x2f, 0x63, 0x6f, 0x6c, 0x6c
        /*0042*/ 	.byte	0x65, 0x63, 0x74, 0x69, 0x76, 0x65, 0x2f, 0x73, 0x6d, 0x39, 0x30, 0x5f, 0x6d, 0x6d, 0x61, 0x5f
        /*0052*/ 	.byte	0x74, 0x6d, 0x61, 0x5f, 0x67, 0x6d, 0x6d, 0x61, 0x5f, 0x73, 0x73, 0x5f, 0x77, 0x61, 0x72, 0x70
        /*0062*/ 	.byte	0x73, 0x70, 0x65, 0x63, 0x69, 0x61, 0x6c, 0x69, 0x7a, 0x65, 0x64, 0x2e, 0x68, 0x70, 0x70, 0x00
	.type		__unnamed_1,@object
	.size		__unnamed_1,(.L_0 - __unnamed_1)
__unnamed_1:
        /*0072*/ 	.byte	0x76, 0x6f, 0x69, 0x64, 0x20, 0x63, 0x75, 0x74, 0x6c, 0x61, 0x73, 0x73, 0x3a, 0x3a, 0x67, 0x65
        /* <DEDUP_REMOVED lines=179> */
        /*0bb2*/ 	.byte	0x65, 0x3a, 0x3a, 0x69, 0x64, 0x65, 0x6e, 0x74, 0x69, 0x74, 0x79, 0x5d, 0x00
.L_0:


//--------------------- .nv.shared._ZN7cutlass13device_kernelINS_4gemm6kernel13GemmUniversalIN4cute5tupleIJiiiiEEENS1_10collective13CollectiveMmaINS1_34MainloopSm90TmaGmmaWarpSpecializedILi14ENS5_IJNS4_1CILi1EEESB_SB_EEENS1_35KernelTmaWarpSpecializedCooperativeEEENS5_IJNSA_ILi128EEESF_NSA_ILi32EEEEEENS_6half_tENS5_IJSB_llEEESI_NS5_IJlSB_lEEENS4_8TiledMMAINS4_8MMA_AtomIJNS4_4SM904GMMA26MMA_64x128x16_F32F16F16_SSILNSO_5MajorE1ELSQ_0ELNSO_7ScaleInE1ELSR_1EEEEEENS4_6LayoutINS5_IJNSA_ILi2EEESB_SB_EEENS5_IJSB_NSA_ILi0EEESX_EEEEENS5_IJNS4_10UnderscoreES10_S10_EEEEENS4_13SM90_TMA_LOADENS4_14ComposedLayoutINS4_7SwizzleILi3ELi4ELi3EEENS4_18smem_ptr_flag_bitsILi16EEENSU_INS5_IJNSA_ILi64EEENSA_ILi8EEEEEENS5_IJSB_S19_EEEEEEEvNS4_8identityES13_NS14_INS15_ILi2ELi4ELi3EEES18_NSU_INS5_IJS1A_SG_EEENS5_IJSG_SB_EEEEEEEvS1F_EENS_8epilogue10collective6detail29Sm90TmaWarpSpecializedAdapterINS1N_15DefaultEpilogueISI_SK_SK_NS1M_6thread17LinearCombinationISI_Li1EffLNS1R_9ScaleType4KindE0ELNS_15FloatRoundStyleE2ESI_EENS1_15EpilogueDefaultEEEEEvvEEEEvNT_6ParamsE --------------------------
	.section	.nv.shared._ZN7cutlass13device_kernelINS_4gemm6kernel13GemmUniversalIN4cute5tupleIJiiiiEEENS1_10collective13CollectiveMmaINS1_34MainloopSm90TmaGmmaWarpSpecializedILi14ENS5_IJNS4_1CILi1EEESB_SB_EEENS1_35KernelTmaWarpSpecializedCooperativeEEENS5_IJNSA_ILi128EEESF_NSA_ILi32EEEEEENS_6half_tENS5_IJSB_llEEESI_NS5_IJlSB_lEEENS4_8TiledMMAINS4_8MMA_AtomIJNS4_4SM904GMMA26MMA_64x128x16_F32F16F16_SSILNSO_5MajorE1ELSQ_0ELNSO_7ScaleInE1ELSR_1EEEEEENS4_6LayoutINS5_IJNSA_ILi2EEESB_SB_EEENS5_IJSB_NSA_ILi0EEESX_EEEEENS5_IJNS4_10UnderscoreES10_S10_EEEEENS4_13SM90_TMA_LOADENS4_14ComposedLayoutINS4_7SwizzleILi3ELi4ELi3EEENS4_18smem_ptr_flag_bitsILi16EEENSU_INS5_IJNSA_ILi64EEENSA_ILi8EEEEEENS5_IJSB_S19_EEEEEEEvNS4_8identityES13_NS14_INS15_ILi2ELi4ELi3EEES18_NSU_INS5_IJS1A_SG_EEENS5_IJSG_SB_EEEEEEEvS1F_EENS_8epilogue10collective6detail29Sm90TmaWarpSpecializedAdapterINS1N_15DefaultEpilogueISI_SK_SK_NS1M_6thread17LinearCombinationISI_Li1EffLNS1R_9ScaleType4KindE0ELNS_15FloatRoundStyleE2ESI_EENS1_15EpilogueDefaultEEEEEvvEEEEvNT_6ParamsE,"aw",@nobits
	.sectionflags	@""
	.align	16
	.zero		1024


//--------------------- .nv.shared.reserved.0     --------------------------
	.section	.nv.shared.reserved.0,"aw",@nobits
	.weak		__nv_reservedSMEM_offset_0_alias
	.size		__nv_reservedSMEM_offset_0_alias, 0, 0
	.other		__nv_reservedSMEM_offset_0_alias,@"STO_CUDA_RESERVED_SHARED STV_DEFAULT"
__nv_reservedSMEM_offset_0_alias:
	.zero		0


//--------------------- .nv.global                --------------------------
	.section	.nv.global,"aw",@nobits
.nv.global:
	.type		_ZN40_INTERNAL_f8e86bee_4_k_cu_db26abcf_219624cute1_E,@object
	.size		_ZN40_INTERNAL_f8e86bee_4_k_cu_db26abcf_219624cute1_E,(_ZN40_INTERNAL_f8e86bee_4_k_cu_db26abcf_219624cuda3std3__45__cpo6cbeginE - _ZN40_INTERNAL_f8e86bee_4_k_cu_db26abcf_219624cute1_E)
_ZN40_INTERNAL_f8e86bee_4_k_cu_db26abcf_219624cute1_E:
	.zero		1
	.type		_ZN40_INTERNAL_f8e86bee_4_k_cu_db26abcf_219624cuda3std3__45__cpo6cbeginE,@object
	.size		_ZN40_INTERNAL_f8e86bee_4_k_cu_db26abcf_219624cuda3std3__45__cpo6cbeginE,(_ZN40_INTERNAL_f8e86bee_4_k_cu_db26abcf_219624cuda3std3__48in_placeE - _ZN40_INTERNAL_f8e86bee_4_k_cu_db26abcf_219624cuda3std3__45__cpo6cbeginE)
_ZN40_INTERNAL_f8e86bee_4_k_cu_db26abcf_219624cuda3std3__45__cpo6cbeginE:
	.zero		1
	.type		_ZN40_INTERNAL_f8e86bee_4_k_cu_db26abcf_219624cuda3std3__48in_placeE,@object
	.size		_ZN40_INTERNAL_f8e86bee_4_k_cu_db26abcf_219624cuda3std3__48in_placeE,(_ZN40_INTERNAL_f8e86bee_4_k_cu_db26abcf_219624cuda3std6ranges3__45__cpo9iter_moveE - _ZN40_INTERNAL_f8e86bee_4_k_cu_db26abcf_219624cuda3std3__48in_placeE)
_ZN40_INTERNAL_f8e86bee_4_k_cu_db26abcf_219624cuda3std3__48in_placeE:
	.zero		1
	.type		_ZN40_INTERNAL_f8e86bee_4_k_cu_db26abcf_219624cuda3std6ranges3__45__cpo9iter_moveE,@object
	.size		_ZN40_INTERNAL_f8e86bee_4_k_cu_db26abcf_219624cuda3std6ranges3__45__cpo9iter_moveE,(_ZN40_INTERNAL_f8e86bee_4_k_cu_db26abcf_219624cuda3std3__45__cpo5beginE - _ZN40_INTERNAL_f8e86bee_4_k_cu_db26abcf_219624cuda3std6ranges3__45__cpo9iter_moveE)
_ZN40_INTERNAL_f8e86bee_4_k_cu_db26abcf_219624cuda3std6ranges3__45__cpo9iter_moveE:
	.zero		1
	.type		_ZN40_INTERNAL_f8e86bee_4_k_cu_db26abcf_219624cuda3std3__45__cpo5beginE,@object
	.size		_ZN40_INTERNAL_f8e86bee_4_k_cu_db26abcf_219624cuda3std3__45__cpo5beginE,(_ZN40_INTERNAL_f8e86bee_4_k_cu_db26abcf_219624cuda3std3__442_GLOBAL__N__f8e86bee_4_k_cu_db26abcf_219626ignoreE - _ZN40_INTERNAL_f8e86bee_4_k_cu_db26abcf_219624cuda3std3__45__cpo5beginE)
_ZN40_INTERNAL_f8e86bee_4_k_cu_db26abcf_219624cuda3std3__45__cpo5beginE:
	.zero		1
	.type		_ZN40_INTERNAL_f8e86bee_4_k_cu_db26abcf_219624cuda3std3__442_GLOBAL__N__f8e86bee_4_k_cu_db26abcf_219626ignoreE,@object
	.size		_ZN40_INTERNAL_f8e86bee_4_k_cu_db26abcf_219624cuda3std3__442_GLOBAL__N__f8e86bee_4_k_cu_db26abcf_219626ignoreE,(_ZN40_INTERNAL_f8e86bee_4_k_cu_db26abcf_219624cute7productE - _ZN40_INTERNAL_f8e86bee_4_k_cu_db26abcf_219624cuda3std3__442_GLOBAL__N__f8e86bee_4_k_cu_db26abcf_219626ignoreE)
_ZN40_INTERNAL_f8e86bee_4_k_cu_db26abcf_219624cuda3std3__442_GLOBAL__N__f8e86bee_4_k_cu_db26abcf_219626ignoreE:
	.zero		1
	.type		_ZN40_INTERNAL_f8e86bee_4_k_cu_db26abcf_219624cute7productE,@object
	.size		_ZN40_INTERNAL_f8e86bee_4_k_cu_db26abcf_219624cute7productE,(_ZN40_INTERNAL_f8e86bee_4_k_cu_db26abcf_219624cuda3std3__45__cpo3endE - _ZN40_INTERNAL_f8e86bee_4_k_cu_db26abcf_219624cute7productE)
_ZN40_INTERNAL_f8e86bee_4_k_cu_db26abcf_219624cute7productE:
	.zero		1
	.type		_ZN40_INTERNAL_f8e86bee_4_k_cu_db26abcf_219624cuda3std3__45__cpo3endE,@object
	.size		_ZN40_INTERNAL_f8e86bee_4_k_cu_db26abcf_219624cuda3std3__45__cpo3endE,(_ZN40_INTERNAL_f8e86bee_4_k_cu_db26abcf_219624cuda3std3__419piecewise_constructE - _ZN40_INTERNAL_f8e86bee_4_k_cu_db26abcf_219624cuda3std3__45__cpo3endE)
_ZN40_INTERNAL_f8e86bee_4_k_cu_db26abcf_219624cuda3std3__45__cpo3endE:
	.zero		1
	.type		_ZN40_INTERNAL_f8e86bee_4_k_cu_db26abcf_219624cuda3std3__419piecewise_constructE,@object
	.size		_ZN40_INTERNAL_f8e86bee_4_k_cu_db26abcf_219624cuda3std3__419piecewise_constructE,(_ZN40_INTERNAL_f8e86bee_4_k_cu_db26abcf_219624cuda3std3__45__cpo4cendE - _ZN40_INTERNAL_f8e86bee_4_k_cu_db26abcf_219624cuda3std3__419piecewise_constructE)
_ZN40_INTERNAL_f8e86bee_4_k_cu_db26abcf_219624cuda3std3__419piecewise_constructE:
	.zero		1
	.type		_ZN40_INTERNAL_f8e86bee_4_k_cu_db26abcf_219624cuda3std3__45__cpo4cendE,@object
	.size		_ZN40_INTERNAL_f8e86bee_4_k_cu_db26abcf_219624cuda3std3__45__cpo4cendE,(_ZN40_INTERNAL_f8e86bee_4_k_cu_db26abcf_219624cuda3std6ranges3__45__cpo4swapE - _ZN40_INTERNAL_f8e86bee_4_k_cu_db26abcf_219624cuda3std3__45__cpo4cendE)
_ZN40_INTERNAL_f8e86bee_4_k_cu_db26abcf_219624cuda3std3__45__cpo4cendE:
	.zero		1
	.type		_ZN40_INTERNAL_f8e86bee_4_k_cu_db26abcf_219624cuda3std6ranges3__45__cpo4swapE,@object
	.size		_ZN40_INTERNAL_f8e86bee_4_k_cu_db26abcf_219624cuda3std6ranges3__45__cpo4swapE,(.L_8 - _ZN40_INTERNAL_f8e86bee_4_k_cu_db26abcf_219624cuda3std6ranges3__45__cpo4swapE)
_ZN40_INTERNAL_f8e86bee_4_k_cu_db26abcf_219624cuda3std6ranges3__45__cpo4swapE:
	.zero		1
.L_8:


//--------------------- .nv.constant0._ZN7cutlass13device_kernelINS_4gemm6kernel13GemmUniversalIN4cute5tupleIJiiiiEEENS1_10collective13CollectiveMmaINS1_34MainloopSm90TmaGmmaWarpSpecializedILi14ENS5_IJNS4_1CILi1EEESB_SB_EEENS1_35KernelTmaWarpSpecializedCooperativeEEENS5_IJNSA_ILi128EEESF_NSA_ILi32EEEEEENS_6half_tENS5_IJSB_llEEESI_NS5_IJlSB_lEEENS4_8TiledMMAINS4_8MMA_AtomIJNS4_4SM904GMMA26MMA_64x128x16_F32F16F16_SSILNSO_5MajorE1ELSQ_0ELNSO_7ScaleInE1ELSR_1EEEEEENS4_6LayoutINS5_IJNSA_ILi2EEESB_SB_EEENS5_IJSB_NSA_ILi0EEESX_EEEEENS5_IJNS4_10UnderscoreES10_S10_EEEEENS4_13SM90_TMA_LOADENS4_14ComposedLayoutINS4_7SwizzleILi3ELi4ELi3EEENS4_18smem_ptr_flag_bitsILi16EEENSU_INS5_IJNSA_ILi64EEENSA_ILi8EEEEEENS5_IJSB_S19_EEEEEEEvNS4_8identityES13_NS14_INS15_ILi2ELi4ELi3EEES18_NSU_INS5_IJS1A_SG_EEENS5_IJSG_SB_EEEEEEEvS1F_EENS_8epilogue10collective6detail29Sm90TmaWarpSpecializedAdapterINS1N_15DefaultEpilogueISI_SK_SK_NS1M_6thread17LinearCombinationISI_Li1EffLNS1R_9ScaleType4KindE0ELNS_15FloatRoundStyleE2ESI_EENS1_15EpilogueDefaultEEEEEvvEEEEvNT_6ParamsE --------------------------
	.section	.nv.constant0._ZN7cutlass13device_kernelINS_4gemm6kernel13GemmUniversalIN4cute5tupleIJiiiiEEENS1_10collective13CollectiveMmaINS1_34MainloopSm90TmaGmmaWarpSpecializedILi14ENS5_IJNS4_1CILi1EEESB_SB_EEENS1_35KernelTmaWarpSpecializedCooperativeEEENS5_IJNSA_ILi128EEESF_NSA_ILi32EEEEEENS_6half_tENS5_IJSB_llEEESI_NS5_IJlSB_lEEENS4_8TiledMMAINS4_8MMA_AtomIJNS4_4SM904GMMA26MMA_64x128x16_F32F16F16_SSILNSO_5MajorE1ELSQ_0ELNSO_7ScaleInE1ELSR_1EEEEEENS4_6LayoutINS5_IJNSA_ILi2EEESB_SB_EEENS5_IJSB_NSA_ILi0EEESX_EEEEENS5_IJNS4_10UnderscoreES10_S10_EEEEENS4_13SM90_TMA_LOADENS4_14ComposedLayoutINS4_7SwizzleILi3ELi4ELi3EEENS4_18smem_ptr_flag_bitsILi16EEENSU_INS5_IJNSA_ILi64EEENSA_ILi8EEEEEENS5_IJSB_S19_EEEEEEEvNS4_8identityES13_NS14_INS15_ILi2ELi4ELi3EEES18_NSU_INS5_IJS1A_SG_EEENS5_IJSG_SB_EEEEEEEvS1F_EENS_8epilogue10collective6detail29Sm90TmaWarpSpecializedAdapterINS1N_15DefaultEpilogueISI_SK_SK_NS1M_6thread17LinearCombinationISI_Li1EffLNS1R_9ScaleType4KindE0ELNS_15FloatRoundStyleE2ESI_EENS1_15EpilogueDefaultEEEEEvvEEEEvNT_6ParamsE,"a",@progbits
	.sectionflags	@""
	.align	4
.nv.constant0._ZN7cutlass13device_kernelINS_4gemm6kernel13GemmUniversalIN4cute5tupleIJiiiiEEENS1_10collective13CollectiveMmaINS1_34MainloopSm90TmaGmmaWarpSpecializedILi14ENS5_IJNS4_1CILi1EEESB_SB_EEENS1_35KernelTmaWarpSpecializedCooperativeEEENS5_IJNSA_ILi128EEESF_NSA_ILi32EEEEEENS_6half_tENS5_IJSB_llEEESI_NS5_IJlSB_lEEENS4_8TiledMMAINS4_8MMA_AtomIJNS4_4SM904GMMA26MMA_64x128x16_F32F16F16_SSILNSO_5MajorE1ELSQ_0ELNSO_7ScaleInE1ELSR_1EEEEEENS4_6LayoutINS5_IJNSA_ILi2EEESB_SB_EEENS5_IJSB_NSA_ILi0EEESX_EEEEENS5_IJNS4_10UnderscoreES10_S10_EEEEENS4_13SM90_TMA_LOADENS4_14ComposedLayoutINS4_7SwizzleILi3ELi4ELi3EEENS4_18smem_ptr_flag_bitsILi16EEENSU_INS5_IJNSA_ILi64EEENSA_ILi8EEEEEENS5_IJSB_S19_EEEEEEEvNS4_8identityES13_NS14_INS15_ILi2ELi4ELi3EEES18_NSU_INS5_IJS1A_SG_EEENS5_IJSG_SB_EEEEEEEvS1F_EENS_8epilogue10collective6detail29Sm90TmaWarpSpecializedAdapterINS1N_15DefaultEpilogueISI_SK_SK_NS1M_6thread17LinearCombinationISI_Li1EffLNS1R_9ScaleType4KindE0ELNS_15FloatRoundStyleE2ESI_EENS1_15EpilogueDefaultEEEEEvvEEEEvNT_6ParamsE:
	.zero		1664


//--------------------- SYMBOLS --------------------------

	.type		.nv.reservedSmem.offset0,@object
	.size		.nv.reservedSmem.offset0,0x4
	.type		__assertfail,@function
